//
// Generated by NVIDIA NVVM Compiler
//
// Compiler Build ID: CL-36424714
// Cuda compilation tools, release 13.0, V13.0.88
// Based on NVVM 20.0.0
//

.version 9.0
.target sm_100
.address_size 64

	// .globl	fill_value
.func  (.param .align 16 .b8 func_retval0[16]) __internal_trig_reduction_slowpathd
(
	.param .b64 __internal_trig_reduction_slowpathd_param_0
)
;
// _ZZ14accuracyKernelE13block_correct has been demoted
// _ZZ14matrixMulTiledE4ds_A has been demoted
// _ZZ14matrixMulTiledE4ds_B has been demoted
// _ZZ18sumReductionKernelE5sdata has been demoted
.global .align 8 .b8 __cudart_i2opi_d[144] = {8, 93, 141, 31, 177, 95, 251, 107, 234, 146, 82, 138, 247, 57, 7, 61, 123, 241, 229, 235, 199, 186, 39, 117, 45, 234, 95, 158, 102, 63, 70, 79, 183, 9, 203, 39, 207, 126, 54, 109, 31, 109, 10, 90, 139, 17, 47, 239, 15, 152, 5, 222, 255, 151, 248, 31, 59, 40, 249, 189, 139, 95, 132, 156, 244, 57, 83, 131, 57, 214, 145, 57, 65, 126, 95, 180, 38, 112, 156, 233, 132, 68, 187, 46, 245, 53, 130, 232, 62, 167, 41, 177, 28, 235, 29, 254, 28, 146, 209, 9, 234, 46, 73, 6, 224, 210, 77, 66, 58, 110, 36, 183, 97, 197, 187, 222, 171, 99, 81, 254, 65, 144, 67, 60, 153, 149, 98, 219, 192, 221, 52, 245, 209, 87, 39, 252, 41, 21, 68, 78, 110, 131, 249, 162};
.global .align 16 .b8 __cudart_sin_cos_coeffs[128] = {70, 210, 176, 44, 241, 229, 90, 190, 146, 227, 172, 105, 227, 29, 199, 62, 161, 98, 219, 25, 160, 1, 42, 191, 24, 8, 17, 17, 17, 17, 129, 63, 84, 85, 85, 85, 85, 85, 197, 191, 0, 0, 0, 0, 0, 0, 0, 0, 0, 0, 0, 0, 0, 0, 0, 0, 100, 129, 253, 32, 131, 255, 168, 189, 40, 133, 239, 193, 167, 238, 33, 62, 217, 230, 6, 142, 79, 126, 146, 190, 233, 188, 221, 25, 160, 1, 250, 62, 71, 93, 193, 22, 108, 193, 86, 191, 81, 85, 85, 85, 85, 85, 165, 63, 0, 0, 0, 0, 0, 0, 224, 191, 0, 0, 0, 0, 0, 0, 240, 63};

.visible .entry fill_value(
	.param .u64 .ptr .align 1 fill_value_param_0,
	.param .u32 fill_value_param_1,
	.param .f64 fill_value_param_2
)
{
	.reg .pred 	%p<2>;
	.reg .b32 	%r<6>;
	.reg .b64 	%rd<5>;
	.reg .b64 	%fd<2>;

	ld.param.u64 	%rd1, [fill_value_param_0];
	ld.param.u32 	%r2, [fill_value_param_1];
	ld.param.f64 	%fd1, [fill_value_param_2];
	mov.u32 	%r3, %ctaid.x;
	mov.u32 	%r4, %ntid.x;
	mov.u32 	%r5, %tid.x;
	mad.lo.s32 	%r1, %r3, %r4, %r5;
	setp.ge.s32 	%p1, %r1, %r2;
	@%p1 bra 	$L__BB0_2;
	cvta.to.global.u64 	%rd2, %rd1;
	mul.wide.s32 	%rd3, %r1, 8;
	add.s64 	%rd4, %rd2, %rd3;
	st.global.f64 	[%rd4], %fd1;
$L__BB0_2:
	ret;

}
	// .globl	vector_add
.visible .entry vector_add(
	.param .u64 .ptr .align 1 vector_add_param_0,
	.param .u64 .ptr .align 1 vector_add_param_1,
	.param .u64 .ptr .align 1 vector_add_param_2,
	.param .u32 vector_add_param_3,
	.param .u32 vector_add_param_4
)
{
	.reg .pred 	%p<3>;
	.reg .b32 	%r<7>;
	.reg .b64 	%rd<15>;
	.reg .b64 	%fd<7>;

	ld.param.u64 	%rd4, [vector_add_param_0];
	ld.param.u64 	%rd5, [vector_add_param_1];
	ld.param.u64 	%rd6, [vector_add_param_2];
	ld.param.u32 	%r3, [vector_add_param_3];
	ld.param.u32 	%r2, [vector_add_param_4];
	cvta.to.global.u64 	%rd1, %rd6;
	cvta.to.global.u64 	%rd2, %rd5;
	cvta.to.global.u64 	%rd3, %rd4;
	mov.u32 	%r4, %ctaid.x;
	mov.u32 	%r5, %ntid.x;
	mov.u32 	%r6, %tid.x;
	mad.lo.s32 	%r1, %r4, %r5, %r6;
	setp.ge.s32 	%p1, %r1, %r3;
	@%p1 bra 	$L__BB1_4;
	setp.ne.s32 	%p2, %r2, 1;
	@%p2 bra 	$L__BB1_3;
	mul.wide.s32 	%rd11, %r1, 8;
	add.s64 	%rd12, %rd3, %rd11;
	ld.global.f64 	%fd4, [%rd12];
	add.s64 	%rd13, %rd2, %rd11;
	ld.global.f64 	%fd5, [%rd13];
	sub.f64 	%fd6, %fd4, %fd5;
	add.s64 	%rd14, %rd1, %rd11;
	st.global.f64 	[%rd14], %fd6;
	bra.uni 	$L__BB1_4;
$L__BB1_3:
	mul.wide.s32 	%rd7, %r1, 8;
	add.s64 	%rd8, %rd3, %rd7;
	ld.global.f64 	%fd1, [%rd8];
	add.s64 	%rd9, %rd2, %rd7;
	ld.global.f64 	%fd2, [%rd9];
	add.f64 	%fd3, %fd1, %fd2;
	add.s64 	%rd10, %rd1, %rd7;
	st.global.f64 	[%rd10], %fd3;
$L__BB1_4:
	ret;

}
	// .globl	scaleVector
.visible .entry scaleVector(
	.param .u64 .ptr .align 1 scaleVector_param_0,
	.param .f64 scaleVector_param_1,
	.param .u32 scaleVector_param_2
)
{
	.reg .pred 	%p<2>;
	.reg .b32 	%r<6>;
	.reg .b64 	%rd<5>;
	.reg .b64 	%fd<4>;

	ld.param.u64 	%rd1, [scaleVector_param_0];
	ld.param.f64 	%fd1, [scaleVector_param_1];
	ld.param.u32 	%r2, [scaleVector_param_2];
	mov.u32 	%r3, %ctaid.x;
	mov.u32 	%r4, %ntid.x;
	mov.u32 	%r5, %tid.x;
	mad.lo.s32 	%r1, %r3, %r4, %r5;
	setp.ge.s32 	%p1, %r1, %r2;
	@%p1 bra 	$L__BB2_2;
	cvta.to.global.u64 	%rd2, %rd1;
	mul.wide.s32 	%rd3, %r1, 8;
	add.s64 	%rd4, %rd2, %rd3;
	ld.global.f64 	%fd2, [%rd4];
	mul.f64 	%fd3, %fd1, %fd2;
	st.global.f64 	[%rd4], %fd3;
$L__BB2_2:
	ret;

}
	// .globl	element_op
.visible .entry element_op(
	.param .u64 .ptr .align 1 element_op_param_0,
	.param .u64 .ptr .align 1 element_op_param_1,
	.param .u32 element_op_param_2,
	.param .u32 element_op_param_3,
	.param .f64 element_op_param_4
)
{
	.reg .pred 	%p<48>;
	.reg .b32 	%r<132>;
	.reg .b32 	%f<9>;
	.reg .b64 	%rd<48>;
	.reg .b64 	%fd<315>;

	ld.param.u64 	%rd3, [element_op_param_0];
	ld.param.u64 	%rd4, [element_op_param_1];
	ld.param.u32 	%r41, [element_op_param_2];
	ld.param.u32 	%r40, [element_op_param_3];
	ld.param.f64 	%fd61, [element_op_param_4];
	cvta.to.global.u64 	%rd1, %rd4;
	cvta.to.global.u64 	%rd2, %rd3;
	mov.u32 	%r42, %ctaid.x;
	mov.u32 	%r43, %ntid.x;
	mov.u32 	%r44, %tid.x;
	mad.lo.s32 	%r1, %r42, %r43, %r44;
	setp.ge.s32 	%p3, %r1, %r41;
	@%p3 bra 	$L__BB3_64;
	setp.gt.s32 	%p4, %r40, 3;
	@%p4 bra 	$L__BB3_10;
	setp.gt.s32 	%p11, %r40, 1;
	@%p11 bra 	$L__BB3_6;
	setp.eq.s32 	%p14, %r40, 0;
	@%p14 bra 	$L__BB3_24;
	setp.eq.s32 	%p15, %r40, 1;
	@%p15 bra 	$L__BB3_5;
	bra.uni 	$L__BB3_64;
$L__BB3_5:
	mul.wide.s32 	%rd41, %r1, 8;
	add.s64 	%rd42, %rd2, %rd41;
	ld.global.f64 	%fd278, [%rd42];
	mul.f64 	%fd279, %fd61, %fd278;
	add.s64 	%rd43, %rd1, %rd41;
	st.global.f64 	[%rd43], %fd279;
	bra.uni 	$L__BB3_64;
$L__BB3_6:
	setp.eq.s32 	%p12, %r40, 2;
	@%p12 bra 	$L__BB3_28;
	setp.eq.s32 	%p13, %r40, 3;
	@%p13 bra 	$L__BB3_8;
	bra.uni 	$L__BB3_64;
$L__BB3_8:
	mul.wide.s32 	%rd25, %r1, 8;
	add.s64 	%rd26, %rd2, %rd25;
	ld.global.f64 	%fd12, [%rd26];
	abs.f64 	%fd13, %fd12;
	setp.neu.f64 	%p36, %fd13, 0d7FF0000000000000;
	@%p36 bra 	$L__BB3_33;
	mov.f64 	%fd231, 0d0000000000000000;
	mul.rn.f64 	%fd302, %fd12, %fd231;
	mov.b32 	%r122, 1;
	bra.uni 	$L__BB3_36;
$L__BB3_10:
	setp.gt.s32 	%p5, %r40, 5;
	@%p5 bra 	$L__BB3_15;
	setp.eq.s32 	%p9, %r40, 4;
	@%p9 bra 	$L__BB3_37;
	setp.eq.s32 	%p10, %r40, 5;
	@%p10 bra 	$L__BB3_13;
	bra.uni 	$L__BB3_64;
$L__BB3_13:
	mul.wide.s32 	%rd17, %r1, 8;
	add.s64 	%rd18, %rd2, %rd17;
	ld.global.f64 	%fd30, [%rd18];
	{
	.reg .b32 %temp; 
	mov.b64 	{%temp, %r94}, %fd30;
	}
	and.b32  	%r16, %r94, 2147483647;
	{
	.reg .b32 %temp; 
	mov.b64 	{%r95, %temp}, %fd30;
	}
	mov.b64 	%fd31, {%r95, %r16};
	setp.ltu.f64 	%p30, %fd31, 0d3FE4F92224DD2F1A;
	@%p30 bra 	$L__BB3_45;
	add.f64 	%fd154, %fd31, %fd31;
	cvt.rn.f32.f64 	%f4, %fd154;
	mul.f32 	%f5, %f4, 0f3FB8AA3B;
	cvt.rni.f32.f32 	%f6, %f5;
	cvt.f64.f32 	%fd155, %f6;
	fma.rn.f64 	%fd156, %fd155, 0dBFE62E42FEFA39EF, %fd154;
	fma.rn.f64 	%fd157, %fd156, 0d3E5AE904A4741B81, 0d3E928A27F89B6999;
	fma.rn.f64 	%fd158, %fd157, %fd156, 0d3EC71DE715FF7E07;
	fma.rn.f64 	%fd159, %fd158, %fd156, 0d3EFA019A6B0AC45A;
	fma.rn.f64 	%fd160, %fd159, %fd156, 0d3F2A01A017EED94F;
	fma.rn.f64 	%fd161, %fd160, %fd156, 0d3F56C16C17F2A71B;
	fma.rn.f64 	%fd162, %fd161, %fd156, 0d3F811111111173C4;
	fma.rn.f64 	%fd163, %fd162, %fd156, 0d3FA555555555211A;
	fma.rn.f64 	%fd164, %fd163, %fd156, 0d3FC5555555555540;
	fma.rn.f64 	%fd165, %fd164, %fd156, 0d3FE0000000000005;
	mul.f64 	%fd166, %fd156, %fd165;
	fma.rn.f64 	%fd167, %fd166, %fd156, %fd156;
	ex2.approx.ftz.f32 	%f7, %f6;
	cvt.f64.f32 	%fd168, %f7;
	mov.f64 	%fd169, 0d3FF0000000000000;
	sub.f64 	%fd170, %fd169, %fd168;
	neg.f64 	%fd171, %fd167;
	fma.rn.f64 	%fd172, %fd171, %fd168, %fd170;
	mov.f64 	%fd173, 0d4000000000000000;
	sub.f64 	%fd174, %fd173, %fd172;
	rcp.approx.ftz.f64 	%fd175, %fd174;
	neg.f64 	%fd176, %fd174;
	fma.rn.f64 	%fd177, %fd176, %fd175, 0d3FF0000000000000;
	fma.rn.f64 	%fd178, %fd177, %fd177, %fd177;
	fma.rn.f64 	%fd179, %fd178, %fd175, %fd175;
	fma.rn.f64 	%fd180, %fd179, 0dC000000000000000, 0d3FF0000000000000;
	setp.gt.u32 	%p31, %r16, 1077088193;
	selp.f64 	%fd181, 0d3FF0000000000000, %fd180, %p31;
	copysign.f64 	%fd306, %fd30, %fd181;
	bra.uni 	$L__BB3_46;
$L__BB3_15:
	setp.eq.s32 	%p6, %r40, 6;
	@%p6 bra 	$L__BB3_47;
	setp.eq.s32 	%p7, %r40, 7;
	@%p7 bra 	$L__BB3_54;
	setp.eq.s32 	%p8, %r40, 8;
	@%p8 bra 	$L__BB3_18;
	bra.uni 	$L__BB3_64;
$L__BB3_18:
	mul.wide.s32 	%rd5, %r1, 8;
	add.s64 	%rd6, %rd2, %rd5;
	ld.global.f64 	%fd312, [%rd6];
	{
	.reg .b32 %temp; 
	mov.b64 	{%temp, %r128}, %fd312;
	}
	{
	.reg .b32 %temp; 
	mov.b64 	{%r129, %temp}, %fd312;
	}
	setp.gt.s32 	%p16, %r128, 1048575;
	mov.b32 	%r130, -1023;
	@%p16 bra 	$L__BB3_20;
	mul.f64 	%fd312, %fd312, 0d4350000000000000;
	{
	.reg .b32 %temp; 
	mov.b64 	{%temp, %r128}, %fd312;
	}
	{
	.reg .b32 %temp; 
	mov.b64 	{%r129, %temp}, %fd312;
	}
	mov.b32 	%r130, -1077;
$L__BB3_20:
	add.s32 	%r47, %r128, -1;
	setp.gt.u32 	%p17, %r47, 2146435070;
	@%p17 bra 	$L__BB3_62;
	shr.u32 	%r50, %r128, 20;
	add.s32 	%r131, %r130, %r50;
	and.b32  	%r51, %r128, 1048575;
	or.b32  	%r52, %r51, 1072693248;
	mov.b64 	%fd313, {%r129, %r52};
	setp.lt.u32 	%p19, %r52, 1073127583;
	@%p19 bra 	$L__BB3_23;
	{
	.reg .b32 %temp; 
	mov.b64 	{%r53, %temp}, %fd313;
	}
	{
	.reg .b32 %temp; 
	mov.b64 	{%temp, %r54}, %fd313;
	}
	add.s32 	%r55, %r54, -1048576;
	mov.b64 	%fd313, {%r53, %r55};
	add.s32 	%r131, %r131, 1;
$L__BB3_23:
	add.f64 	%fd63, %fd313, 0dBFF0000000000000;
	add.f64 	%fd64, %fd313, 0d3FF0000000000000;
	rcp.approx.ftz.f64 	%fd65, %fd64;
	neg.f64 	%fd66, %fd64;
	fma.rn.f64 	%fd67, %fd66, %fd65, 0d3FF0000000000000;
	fma.rn.f64 	%fd68, %fd67, %fd67, %fd67;
	fma.rn.f64 	%fd69, %fd68, %fd65, %fd65;
	mul.f64 	%fd70, %fd63, %fd69;
	fma.rn.f64 	%fd71, %fd63, %fd69, %fd70;
	mul.f64 	%fd72, %fd71, %fd71;
	fma.rn.f64 	%fd73, %fd72, 0d3EB1380B3AE80F1E, 0d3ED0EE258B7A8B04;
	fma.rn.f64 	%fd74, %fd73, %fd72, 0d3EF3B2669F02676F;
	fma.rn.f64 	%fd75, %fd74, %fd72, 0d3F1745CBA9AB0956;
	fma.rn.f64 	%fd76, %fd75, %fd72, 0d3F3C71C72D1B5154;
	fma.rn.f64 	%fd77, %fd76, %fd72, 0d3F624924923BE72D;
	fma.rn.f64 	%fd78, %fd77, %fd72, 0d3F8999999999A3C4;
	fma.rn.f64 	%fd79, %fd78, %fd72, 0d3FB5555555555554;
	sub.f64 	%fd80, %fd63, %fd71;
	add.f64 	%fd81, %fd80, %fd80;
	neg.f64 	%fd82, %fd71;
	fma.rn.f64 	%fd83, %fd82, %fd63, %fd81;
	mul.f64 	%fd84, %fd69, %fd83;
	mul.f64 	%fd85, %fd72, %fd79;
	fma.rn.f64 	%fd86, %fd85, %fd71, %fd84;
	xor.b32  	%r56, %r131, -2147483648;
	mov.b32 	%r57, 1127219200;
	mov.b64 	%fd87, {%r56, %r57};
	mov.b32 	%r58, -2147483648;
	mov.b64 	%fd88, {%r58, %r57};
	sub.f64 	%fd89, %fd87, %fd88;
	fma.rn.f64 	%fd90, %fd89, 0d3FE62E42FEFA39EF, %fd71;
	fma.rn.f64 	%fd91, %fd89, 0dBFE62E42FEFA39EF, %fd90;
	sub.f64 	%fd92, %fd91, %fd71;
	sub.f64 	%fd93, %fd86, %fd92;
	fma.rn.f64 	%fd94, %fd89, 0d3C7ABC9E3B39803F, %fd93;
	add.f64 	%fd314, %fd90, %fd94;
	bra.uni 	$L__BB3_63;
$L__BB3_24:
	mul.wide.s32 	%rd44, %r1, 8;
	add.s64 	%rd45, %rd2, %rd44;
	ld.global.f64 	%fd1, [%rd45];
	fma.rn.f64 	%fd280, %fd1, 0d3FF71547652B82FE, 0d4338000000000000;
	{
	.reg .b32 %temp; 
	mov.b64 	{%r2, %temp}, %fd280;
	}
	mov.f64 	%fd281, 0dC338000000000000;
	add.rn.f64 	%fd282, %fd280, %fd281;
	fma.rn.f64 	%fd283, %fd282, 0dBFE62E42FEFA39EF, %fd1;
	fma.rn.f64 	%fd284, %fd282, 0dBC7ABC9E3B39803F, %fd283;
	fma.rn.f64 	%fd285, %fd284, 0d3E5ADE1569CE2BDF, 0d3E928AF3FCA213EA;
	fma.rn.f64 	%fd286, %fd285, %fd284, 0d3EC71DEE62401315;
	fma.rn.f64 	%fd287, %fd286, %fd284, 0d3EFA01997C89EB71;
	fma.rn.f64 	%fd288, %fd287, %fd284, 0d3F2A01A014761F65;
	fma.rn.f64 	%fd289, %fd288, %fd284, 0d3F56C16C1852B7AF;
	fma.rn.f64 	%fd290, %fd289, %fd284, 0d3F81111111122322;
	fma.rn.f64 	%fd291, %fd290, %fd284, 0d3FA55555555502A1;
	fma.rn.f64 	%fd292, %fd291, %fd284, 0d3FC5555555555511;
	fma.rn.f64 	%fd293, %fd292, %fd284, 0d3FE000000000000B;
	fma.rn.f64 	%fd294, %fd293, %fd284, 0d3FF0000000000000;
	fma.rn.f64 	%fd295, %fd294, %fd284, 0d3FF0000000000000;
	{
	.reg .b32 %temp; 
	mov.b64 	{%r3, %temp}, %fd295;
	}
	{
	.reg .b32 %temp; 
	mov.b64 	{%temp, %r4}, %fd295;
	}
	shl.b32 	%r108, %r2, 20;
	add.s32 	%r109, %r108, %r4;
	mov.b64 	%fd299, {%r3, %r109};
	{
	.reg .b32 %temp; 
	mov.b64 	{%temp, %r110}, %fd1;
	}
	mov.b32 	%f8, %r110;
	abs.f32 	%f1, %f8;
	setp.lt.f32 	%p44, %f1, 0f4086232B;
	@%p44 bra 	$L__BB3_27;
	setp.lt.f64 	%p45, %fd1, 0d0000000000000000;
	add.f64 	%fd296, %fd1, 0d7FF0000000000000;
	selp.f64 	%fd299, 0d0000000000000000, %fd296, %p45;
	setp.geu.f32 	%p46, %f1, 0f40874800;
	@%p46 bra 	$L__BB3_27;
	shr.u32 	%r111, %r2, 31;
	add.s32 	%r112, %r2, %r111;
	shr.s32 	%r113, %r112, 1;
	shl.b32 	%r114, %r113, 20;
	add.s32 	%r115, %r4, %r114;
	mov.b64 	%fd297, {%r3, %r115};
	sub.s32 	%r116, %r2, %r113;
	shl.b32 	%r117, %r116, 20;
	add.s32 	%r118, %r117, 1072693248;
	mov.b32 	%r119, 0;
	mov.b64 	%fd298, {%r119, %r118};
	mul.f64 	%fd299, %fd298, %fd297;
$L__BB3_27:
	add.s64 	%rd47, %rd1, %rd44;
	st.global.f64 	[%rd47], %fd299;
	bra.uni 	$L__BB3_64;
$L__BB3_28:
	mul.wide.s32 	%rd33, %r1, 8;
	add.s64 	%rd34, %rd2, %rd33;
	ld.global.f64 	%fd6, [%rd34];
	abs.f64 	%fd7, %fd6;
	setp.neu.f64 	%p40, %fd7, 0d7FF0000000000000;
	@%p40 bra 	$L__BB3_30;
	mov.f64 	%fd257, 0d0000000000000000;
	mul.rn.f64 	%fd300, %fd6, %fd257;
	mov.b32 	%r120, 0;
	bra.uni 	$L__BB3_32;
$L__BB3_30:
	mul.f64 	%fd252, %fd6, 0d3FE45F306DC9C883;
	cvt.rni.s32.f64 	%r120, %fd252;
	cvt.rn.f64.s32 	%fd253, %r120;
	fma.rn.f64 	%fd254, %fd253, 0dBFF921FB54442D18, %fd6;
	fma.rn.f64 	%fd255, %fd253, 0dBC91A62633145C00, %fd254;
	fma.rn.f64 	%fd300, %fd253, 0dB97B839A252049C0, %fd255;
	setp.ltu.f64 	%p41, %fd7, 0d41E0000000000000;
	@%p41 bra 	$L__BB3_32;
	{ // callseq 2, 0
	.param .b64 param0;
	st.param.f64 	[param0], %fd6;
	.param .align 16 .b8 retval0[16];
	call.uni (retval0), 
	__internal_trig_reduction_slowpathd, 
	(
	param0
	);
	ld.param.f64 	%fd300, [retval0];
	ld.param.b32 	%r120, [retval0+8];
	} // callseq 2
$L__BB3_32:
	shl.b32 	%r105, %r120, 6;
	cvt.u64.u32 	%rd35, %r105;
	and.b64  	%rd36, %rd35, 64;
	mov.u64 	%rd37, __cudart_sin_cos_coeffs;
	add.s64 	%rd38, %rd37, %rd36;
	mul.rn.f64 	%fd258, %fd300, %fd300;
	and.b32  	%r106, %r120, 1;
	setp.eq.b32 	%p42, %r106, 1;
	selp.f64 	%fd259, 0dBDA8FF8320FD8164, 0d3DE5DB65F9785EBA, %p42;
	ld.global.nc.v2.f64 	{%fd260, %fd261}, [%rd38];
	fma.rn.f64 	%fd262, %fd259, %fd258, %fd260;
	fma.rn.f64 	%fd263, %fd262, %fd258, %fd261;
	ld.global.nc.v2.f64 	{%fd264, %fd265}, [%rd38+16];
	fma.rn.f64 	%fd266, %fd263, %fd258, %fd264;
	fma.rn.f64 	%fd267, %fd266, %fd258, %fd265;
	ld.global.nc.v2.f64 	{%fd268, %fd269}, [%rd38+32];
	fma.rn.f64 	%fd270, %fd267, %fd258, %fd268;
	fma.rn.f64 	%fd271, %fd270, %fd258, %fd269;
	fma.rn.f64 	%fd272, %fd271, %fd300, %fd300;
	fma.rn.f64 	%fd273, %fd271, %fd258, 0d3FF0000000000000;
	selp.f64 	%fd274, %fd273, %fd272, %p42;
	and.b32  	%r107, %r120, 2;
	setp.eq.s32 	%p43, %r107, 0;
	mov.f64 	%fd275, 0d0000000000000000;
	sub.f64 	%fd276, %fd275, %fd274;
	selp.f64 	%fd277, %fd274, %fd276, %p43;
	add.s64 	%rd40, %rd1, %rd33;
	st.global.f64 	[%rd40], %fd277;
	bra.uni 	$L__BB3_64;
$L__BB3_33:
	mul.f64 	%fd226, %fd12, 0d3FE45F306DC9C883;
	cvt.rni.s32.f64 	%r121, %fd226;
	cvt.rn.f64.s32 	%fd227, %r121;
	fma.rn.f64 	%fd228, %fd227, 0dBFF921FB54442D18, %fd12;
	fma.rn.f64 	%fd229, %fd227, 0dBC91A62633145C00, %fd228;
	fma.rn.f64 	%fd302, %fd227, 0dB97B839A252049C0, %fd229;
	setp.ltu.f64 	%p37, %fd13, 0d41E0000000000000;
	@%p37 bra 	$L__BB3_35;
	{ // callseq 1, 0
	.param .b64 param0;
	st.param.f64 	[param0], %fd12;
	.param .align 16 .b8 retval0[16];
	call.uni (retval0), 
	__internal_trig_reduction_slowpathd, 
	(
	param0
	);
	ld.param.f64 	%fd302, [retval0];
	ld.param.b32 	%r121, [retval0+8];
	} // callseq 1
$L__BB3_35:
	add.s32 	%r122, %r121, 1;
$L__BB3_36:
	shl.b32 	%r100, %r122, 6;
	cvt.u64.u32 	%rd27, %r100;
	and.b64  	%rd28, %rd27, 64;
	mov.u64 	%rd29, __cudart_sin_cos_coeffs;
	add.s64 	%rd30, %rd29, %rd28;
	mul.rn.f64 	%fd232, %fd302, %fd302;
	and.b32  	%r101, %r122, 1;
	setp.eq.b32 	%p38, %r101, 1;
	selp.f64 	%fd233, 0dBDA8FF8320FD8164, 0d3DE5DB65F9785EBA, %p38;
	ld.global.nc.v2.f64 	{%fd234, %fd235}, [%rd30];
	fma.rn.f64 	%fd236, %fd233, %fd232, %fd234;
	fma.rn.f64 	%fd237, %fd236, %fd232, %fd235;
	ld.global.nc.v2.f64 	{%fd238, %fd239}, [%rd30+16];
	fma.rn.f64 	%fd240, %fd237, %fd232, %fd238;
	fma.rn.f64 	%fd241, %fd240, %fd232, %fd239;
	ld.global.nc.v2.f64 	{%fd242, %fd243}, [%rd30+32];
	fma.rn.f64 	%fd244, %fd241, %fd232, %fd242;
	fma.rn.f64 	%fd245, %fd244, %fd232, %fd243;
	fma.rn.f64 	%fd246, %fd245, %fd302, %fd302;
	fma.rn.f64 	%fd247, %fd245, %fd232, 0d3FF0000000000000;
	selp.f64 	%fd248, %fd247, %fd246, %p38;
	and.b32  	%r102, %r122, 2;
	setp.eq.s32 	%p39, %r102, 0;
	mov.f64 	%fd249, 0d0000000000000000;
	sub.f64 	%fd250, %fd249, %fd248;
	selp.f64 	%fd251, %fd248, %fd250, %p39;
	add.s64 	%rd32, %rd1, %rd25;
	st.global.f64 	[%rd32], %fd251;
	bra.uni 	$L__BB3_64;
$L__BB3_37:
	mul.wide.s32 	%rd21, %r1, 8;
	add.s64 	%rd22, %rd2, %rd21;
	ld.global.f64 	%fd19, [%rd22];
	abs.f64 	%fd20, %fd19;
	setp.neu.f64 	%p32, %fd20, 0d7FF0000000000000;
	@%p32 bra 	$L__BB3_39;
	mov.f64 	%fd199, 0d0000000000000000;
	mul.rn.f64 	%fd304, %fd19, %fd199;
	mov.pred 	%p47, -1;
	bra.uni 	$L__BB3_42;
$L__BB3_39:
	mul.f64 	%fd194, %fd19, 0d3FE45F306DC9C883;
	cvt.rni.s32.f64 	%r123, %fd194;
	cvt.rn.f64.s32 	%fd195, %r123;
	fma.rn.f64 	%fd196, %fd195, 0dBFF921FB54442D18, %fd19;
	fma.rn.f64 	%fd197, %fd195, 0dBC91A62633145C00, %fd196;
	fma.rn.f64 	%fd304, %fd195, 0dB97B839A252049C0, %fd197;
	setp.ltu.f64 	%p33, %fd20, 0d41E0000000000000;
	@%p33 bra 	$L__BB3_41;
	{ // callseq 0, 0
	.param .b64 param0;
	st.param.f64 	[param0], %fd19;
	.param .align 16 .b8 retval0[16];
	call.uni (retval0), 
	__internal_trig_reduction_slowpathd, 
	(
	param0
	);
	ld.param.f64 	%fd304, [retval0];
	ld.param.b32 	%r123, [retval0+8];
	} // callseq 0
$L__BB3_41:
	and.b32  	%r97, %r123, 1;
	setp.eq.b32 	%p34, %r97, 1;
	not.pred 	%p47, %p34;
$L__BB3_42:
	mul.f64 	%fd200, %fd304, %fd304;
	fma.rn.f64 	%fd201, %fd200, 0d3EE48DAC2799BCB9, 0dBEF9757C5B27EBB1;
	fma.rn.f64 	%fd202, %fd201, %fd200, 0d3F0980E90FD91E04;
	fma.rn.f64 	%fd203, %fd202, %fd200, 0dBEFAE2B0417D7E1D;
	fma.rn.f64 	%fd204, %fd203, %fd200, 0d3F119F5341BFBA57;
	fma.rn.f64 	%fd205, %fd204, %fd200, 0d3F15E791A00F6919;
	fma.rn.f64 	%fd206, %fd205, %fd200, 0d3F2FF2E7FADEC73A;
	fma.rn.f64 	%fd207, %fd206, %fd200, 0d3F434BC1B206DA62;
	fma.rn.f64 	%fd208, %fd207, %fd200, 0d3F57DB18EF2F83F9;
	fma.rn.f64 	%fd209, %fd208, %fd200, 0d3F6D6D2E7AE49FBC;
	fma.rn.f64 	%fd210, %fd209, %fd200, 0d3F8226E3A816A776;
	fma.rn.f64 	%fd211, %fd210, %fd200, 0d3F9664F485D25660;
	fma.rn.f64 	%fd212, %fd211, %fd200, 0d3FABA1BA1BABF31D;
	fma.rn.f64 	%fd213, %fd212, %fd200, 0d3FC11111111105D2;
	fma.rn.f64 	%fd214, %fd213, %fd200, 0d3FD555555555555E;
	mul.f64 	%fd26, %fd200, %fd214;
	fma.rn.f64 	%fd305, %fd26, %fd304, %fd304;
	@%p47 bra 	$L__BB3_44;
	sub.f64 	%fd215, %fd305, %fd304;
	neg.f64 	%fd216, %fd215;
	fma.rn.f64 	%fd217, %fd26, %fd304, %fd216;
	rcp.approx.ftz.f64 	%fd218, %fd305;
	neg.f64 	%fd219, %fd305;
	fma.rn.f64 	%fd220, %fd219, %fd218, 0d3FF0000000000000;
	fma.rn.f64 	%fd221, %fd220, %fd220, %fd220;
	fma.rn.f64 	%fd222, %fd221, %fd218, %fd218;
	neg.f64 	%fd223, %fd222;
	fma.rn.f64 	%fd224, %fd305, %fd223, 0d3FF0000000000000;
	fma.rn.f64 	%fd225, %fd223, %fd217, %fd224;
	fma.rn.f64 	%fd305, %fd225, %fd223, %fd223;
$L__BB3_44:
	add.s64 	%rd24, %rd1, %rd21;
	st.global.f64 	[%rd24], %fd305;
	bra.uni 	$L__BB3_64;
$L__BB3_45:
	mul.f64 	%fd182, %fd30, %fd30;
	fma.rn.f64 	%fd183, %fd182, 0dBEF0BC46E2F5E964, 0d3F14359F420AFC3D;
	fma.rn.f64 	%fd184, %fd183, %fd182, 0dBF2DF9F0728C5D84;
	fma.rn.f64 	%fd185, %fd184, %fd182, 0d3F4337D1CEC4F033;
	fma.rn.f64 	%fd186, %fd185, %fd182, 0dBF57D6E9674335B3;
	fma.rn.f64 	%fd187, %fd186, %fd182, 0d3F6D6D000D7AAD3D;
	fma.rn.f64 	%fd188, %fd187, %fd182, 0dBF8226E1F3CF1EF5;
	fma.rn.f64 	%fd189, %fd188, %fd182, 0d3F9664F47EC0C8CF;
	fma.rn.f64 	%fd190, %fd189, %fd182, 0dBFABA1BA1B80AB40;
	fma.rn.f64 	%fd191, %fd190, %fd182, 0d3FC111111110FA4A;
	fma.rn.f64 	%fd192, %fd191, %fd182, 0dBFD5555555555550;
	fma.rn.f64 	%fd193, %fd192, %fd182, 0d0000000000000000;
	fma.rn.f64 	%fd306, %fd193, %fd30, %fd30;
$L__BB3_46:
	add.s64 	%rd20, %rd1, %rd17;
	st.global.f64 	[%rd20], %fd306;
	bra.uni 	$L__BB3_64;
$L__BB3_47:
	mul.wide.s32 	%rd13, %r1, 8;
	add.s64 	%rd14, %rd2, %rd13;
	ld.global.f64 	%fd35, [%rd14];
	fma.rn.f64 	%fd130, %fd35, 0d3FF71547652B82FE, 0d4338000000000000;
	{
	.reg .b32 %temp; 
	mov.b64 	{%r17, %temp}, %fd130;
	}
	mov.f64 	%fd131, 0dC338000000000000;
	add.rn.f64 	%fd132, %fd130, %fd131;
	fma.rn.f64 	%fd133, %fd132, 0dBFE62E42FEFA39EF, %fd35;
	fma.rn.f64 	%fd134, %fd132, 0dBC7ABC9E3B39803F, %fd133;
	fma.rn.f64 	%fd135, %fd134, 0d3E5ADE1569CE2BDF, 0d3E928AF3FCA213EA;
	fma.rn.f64 	%fd136, %fd135, %fd134, 0d3EC71DEE62401315;
	fma.rn.f64 	%fd137, %fd136, %fd134, 0d3EFA01997C89EB71;
	fma.rn.f64 	%fd138, %fd137, %fd134, 0d3F2A01A014761F65;
	fma.rn.f64 	%fd139, %fd138, %fd134, 0d3F56C16C1852B7AF;
	fma.rn.f64 	%fd140, %fd139, %fd134, 0d3F81111111122322;
	fma.rn.f64 	%fd141, %fd140, %fd134, 0d3FA55555555502A1;
	fma.rn.f64 	%fd142, %fd141, %fd134, 0d3FC5555555555511;
	fma.rn.f64 	%fd143, %fd142, %fd134, 0d3FE000000000000B;
	fma.rn.f64 	%fd144, %fd143, %fd134, 0d3FF0000000000000;
	fma.rn.f64 	%fd145, %fd144, %fd134, 0d3FF0000000000000;
	{
	.reg .b32 %temp; 
	mov.b64 	{%r18, %temp}, %fd145;
	}
	{
	.reg .b32 %temp; 
	mov.b64 	{%temp, %r19}, %fd145;
	}
	shl.b32 	%r73, %r17, 20;
	add.s32 	%r74, %r73, %r19;
	mov.b64 	%fd308, {%r18, %r74};
	{
	.reg .b32 %temp; 
	mov.b64 	{%temp, %r75}, %fd35;
	}
	mov.b32 	%f3, %r75;
	abs.f32 	%f2, %f3;
	setp.lt.f32 	%p24, %f2, 0f4086232B;
	mov.f64 	%fd307, %fd308;
	@%p24 bra 	$L__BB3_50;
	setp.lt.f64 	%p25, %fd35, 0d0000000000000000;
	add.f64 	%fd146, %fd35, 0d7FF0000000000000;
	selp.f64 	%fd307, 0d0000000000000000, %fd146, %p25;
	setp.geu.f32 	%p26, %f2, 0f40874800;
	@%p26 bra 	$L__BB3_50;
	shr.u32 	%r76, %r17, 31;
	add.s32 	%r77, %r17, %r76;
	shr.s32 	%r78, %r77, 1;
	shl.b32 	%r79, %r78, 20;
	add.s32 	%r80, %r19, %r79;
	mov.b64 	%fd147, {%r18, %r80};
	sub.s32 	%r81, %r17, %r78;
	shl.b32 	%r82, %r81, 20;
	add.s32 	%r83, %r82, 1072693248;
	mov.b32 	%r84, 0;
	mov.b64 	%fd148, {%r84, %r83};
	mul.f64 	%fd307, %fd148, %fd147;
$L__BB3_50:
	setp.lt.f32 	%p27, %f2, 0f4086232B;
	@%p27 bra 	$L__BB3_53;
	setp.lt.f64 	%p28, %fd35, 0d0000000000000000;
	add.f64 	%fd149, %fd35, 0d7FF0000000000000;
	selp.f64 	%fd308, 0d0000000000000000, %fd149, %p28;
	setp.geu.f32 	%p29, %f2, 0f40874800;
	@%p29 bra 	$L__BB3_53;
	shr.u32 	%r85, %r17, 31;
	add.s32 	%r86, %r17, %r85;
	shr.s32 	%r87, %r86, 1;
	shl.b32 	%r88, %r87, 20;
	add.s32 	%r89, %r19, %r88;
	mov.b64 	%fd150, {%r18, %r89};
	sub.s32 	%r90, %r17, %r87;
	shl.b32 	%r91, %r90, 20;
	add.s32 	%r92, %r91, 1072693248;
	mov.b32 	%r93, 0;
	mov.b64 	%fd151, {%r93, %r92};
	mul.f64 	%fd308, %fd151, %fd150;
$L__BB3_53:
	add.f64 	%fd152, %fd308, 0d3FF0000000000000;
	div.rn.f64 	%fd153, %fd307, %fd152;
	add.s64 	%rd16, %rd1, %rd13;
	st.global.f64 	[%rd16], %fd153;
	bra.uni 	$L__BB3_64;
$L__BB3_54:
	mul.wide.s32 	%rd9, %r1, 8;
	add.s64 	%rd10, %rd2, %rd9;
	ld.global.f64 	%fd309, [%rd10];
	{
	.reg .b32 %temp; 
	mov.b64 	{%temp, %r124}, %fd309;
	}
	{
	.reg .b32 %temp; 
	mov.b64 	{%r125, %temp}, %fd309;
	}
	setp.gt.s32 	%p20, %r124, 1048575;
	mov.b32 	%r126, -1023;
	@%p20 bra 	$L__BB3_56;
	mul.f64 	%fd309, %fd309, 0d4350000000000000;
	{
	.reg .b32 %temp; 
	mov.b64 	{%temp, %r124}, %fd309;
	}
	{
	.reg .b32 %temp; 
	mov.b64 	{%r125, %temp}, %fd309;
	}
	mov.b32 	%r126, -1077;
$L__BB3_56:
	add.s32 	%r61, %r124, -1;
	setp.gt.u32 	%p21, %r61, 2146435070;
	@%p21 bra 	$L__BB3_60;
	shr.u32 	%r64, %r124, 20;
	add.s32 	%r127, %r126, %r64;
	and.b32  	%r65, %r124, 1048575;
	or.b32  	%r66, %r65, 1072693248;
	mov.b64 	%fd310, {%r125, %r66};
	setp.lt.u32 	%p23, %r66, 1073127583;
	@%p23 bra 	$L__BB3_59;
	{
	.reg .b32 %temp; 
	mov.b64 	{%r67, %temp}, %fd310;
	}
	{
	.reg .b32 %temp; 
	mov.b64 	{%temp, %r68}, %fd310;
	}
	add.s32 	%r69, %r68, -1048576;
	mov.b64 	%fd310, {%r67, %r69};
	add.s32 	%r127, %r127, 1;
$L__BB3_59:
	add.f64 	%fd96, %fd310, 0dBFF0000000000000;
	add.f64 	%fd97, %fd310, 0d3FF0000000000000;
	rcp.approx.ftz.f64 	%fd98, %fd97;
	neg.f64 	%fd99, %fd97;
	fma.rn.f64 	%fd100, %fd99, %fd98, 0d3FF0000000000000;
	fma.rn.f64 	%fd101, %fd100, %fd100, %fd100;
	fma.rn.f64 	%fd102, %fd101, %fd98, %fd98;
	mul.f64 	%fd103, %fd96, %fd102;
	fma.rn.f64 	%fd104, %fd96, %fd102, %fd103;
	mul.f64 	%fd105, %fd104, %fd104;
	fma.rn.f64 	%fd106, %fd105, 0d3EB1380B3AE80F1E, 0d3ED0EE258B7A8B04;
	fma.rn.f64 	%fd107, %fd106, %fd105, 0d3EF3B2669F02676F;
	fma.rn.f64 	%fd108, %fd107, %fd105, 0d3F1745CBA9AB0956;
	fma.rn.f64 	%fd109, %fd108, %fd105, 0d3F3C71C72D1B5154;
	fma.rn.f64 	%fd110, %fd109, %fd105, 0d3F624924923BE72D;
	fma.rn.f64 	%fd111, %fd110, %fd105, 0d3F8999999999A3C4;
	fma.rn.f64 	%fd112, %fd111, %fd105, 0d3FB5555555555554;
	sub.f64 	%fd113, %fd96, %fd104;
	add.f64 	%fd114, %fd113, %fd113;
	neg.f64 	%fd115, %fd104;
	fma.rn.f64 	%fd116, %fd115, %fd96, %fd114;
	mul.f64 	%fd117, %fd102, %fd116;
	mul.f64 	%fd118, %fd105, %fd112;
	fma.rn.f64 	%fd119, %fd118, %fd104, %fd117;
	xor.b32  	%r70, %r127, -2147483648;
	mov.b32 	%r71, 1127219200;
	mov.b64 	%fd120, {%r70, %r71};
	mov.b32 	%r72, -2147483648;
	mov.b64 	%fd121, {%r72, %r71};
	sub.f64 	%fd122, %fd120, %fd121;
	fma.rn.f64 	%fd123, %fd122, 0d3FE62E42FEFA39EF, %fd104;
	fma.rn.f64 	%fd124, %fd122, 0dBFE62E42FEFA39EF, %fd123;
	sub.f64 	%fd125, %fd124, %fd104;
	sub.f64 	%fd126, %fd119, %fd125;
	fma.rn.f64 	%fd127, %fd122, 0d3C7ABC9E3B39803F, %fd126;
	add.f64 	%fd311, %fd123, %fd127;
	bra.uni 	$L__BB3_61;
$L__BB3_60:
	fma.rn.f64 	%fd95, %fd309, 0d7FF0000000000000, 0d7FF0000000000000;
	{
	.reg .b32 %temp; 
	mov.b64 	{%temp, %r62}, %fd309;
	}
	and.b32  	%r63, %r62, 2147483647;
	setp.eq.s32 	%p22, %r63, 0;
	selp.f64 	%fd311, 0dFFF0000000000000, %fd95, %p22;
$L__BB3_61:
	mul.f64 	%fd128, %fd311, 0d3C695355BAAAFAD3;
	fma.rn.f64 	%fd129, %fd311, 0d3FDBCB7B1526E50E, %fd128;
	add.s64 	%rd12, %rd1, %rd9;
	st.global.f64 	[%rd12], %fd129;
	bra.uni 	$L__BB3_64;
$L__BB3_62:
	fma.rn.f64 	%fd62, %fd312, 0d7FF0000000000000, 0d7FF0000000000000;
	{
	.reg .b32 %temp; 
	mov.b64 	{%temp, %r48}, %fd312;
	}
	and.b32  	%r49, %r48, 2147483647;
	setp.eq.s32 	%p18, %r49, 0;
	selp.f64 	%fd314, 0dFFF0000000000000, %fd62, %p18;
$L__BB3_63:
	add.s64 	%rd8, %rd1, %rd5;
	st.global.f64 	[%rd8], %fd314;
$L__BB3_64:
	ret;

}
	// .globl	updateWeights
.visible .entry updateWeights(
	.param .u64 .ptr .align 1 updateWeights_param_0,
	.param .u64 .ptr .align 1 updateWeights_param_1,
	.param .u32 updateWeights_param_2
)
{
	.reg .pred 	%p<2>;
	.reg .b32 	%r<6>;
	.reg .b64 	%rd<8>;
	.reg .b64 	%fd<4>;

	ld.param.u64 	%rd1, [updateWeights_param_0];
	ld.param.u64 	%rd2, [updateWeights_param_1];
	ld.param.u32 	%r2, [updateWeights_param_2];
	mov.u32 	%r3, %ctaid.x;
	mov.u32 	%r4, %ntid.x;
	mov.u32 	%r5, %tid.x;
	mad.lo.s32 	%r1, %r3, %r4, %r5;
	setp.ge.s32 	%p1, %r1, %r2;
	@%p1 bra 	$L__BB4_2;
	cvta.to.global.u64 	%rd3, %rd2;
	cvta.to.global.u64 	%rd4, %rd1;
	mul.wide.s32 	%rd5, %r1, 8;
	add.s64 	%rd6, %rd3, %rd5;
	ld.global.f64 	%fd1, [%rd6];
	add.s64 	%rd7, %rd4, %rd5;
	ld.global.f64 	%fd2, [%rd7];
	sub.f64 	%fd3, %fd2, %fd1;
	st.global.f64 	[%rd7], %fd3;
$L__BB4_2:
	ret;

}
	// .globl	accuracyKernel
.visible .entry accuracyKernel(
	.param .u64 .ptr .align 1 accuracyKernel_param_0,
	.param .u64 .ptr .align 1 accuracyKernel_param_1,
	.param .u64 .ptr .align 1 accuracyKernel_param_2,
	.param .u32 accuracyKernel_param_3
)
{
	.reg .pred 	%p<8>;
	.reg .b32 	%r<23>;
	.reg .b64 	%rd<10>;
	.reg .b64 	%fd<6>;
	// demoted variable
	.shared .align 4 .b8 _ZZ14accuracyKernelE13block_correct[1024];
	ld.param.u64 	%rd1, [accuracyKernel_param_0];
	ld.param.u64 	%rd2, [accuracyKernel_param_1];
	ld.param.u64 	%rd3, [accuracyKernel_param_2];
	ld.param.u32 	%r10, [accuracyKernel_param_3];
	mov.u32 	%r11, %ctaid.x;
	mov.u32 	%r22, %ntid.x;
	mov.u32 	%r2, %tid.x;
	mad.lo.s32 	%r3, %r11, %r22, %r2;
	setp.ge.s32 	%p1, %r3, %r10;
	mov.b32 	%r21, 0;
	@%p1 bra 	$L__BB5_2;
	cvta.to.global.u64 	%rd4, %rd1;
	cvta.to.global.u64 	%rd5, %rd2;
	mul.wide.s32 	%rd6, %r3, 8;
	add.s64 	%rd7, %rd4, %rd6;
	ld.global.f64 	%fd1, [%rd7];
	setp.ge.f64 	%p2, %fd1, 0d3FE0000000000000;
	selp.f64 	%fd2, 0d3FF0000000000000, 0d0000000000000000, %p2;
	add.s64 	%rd8, %rd5, %rd6;
	ld.global.f64 	%fd3, [%rd8];
	sub.f64 	%fd4, %fd2, %fd3;
	abs.f64 	%fd5, %fd4;
	setp.lt.f64 	%p3, %fd5, 0d3DDB7CDFD9D7BDBB;
	selp.u32 	%r21, 1, 0, %p3;
$L__BB5_2:
	shl.b32 	%r12, %r2, 2;
	mov.u32 	%r13, _ZZ14accuracyKernelE13block_correct;
	add.s32 	%r6, %r13, %r12;
	st.shared.u32 	[%r6], %r21;
	bar.sync 	0;
	setp.lt.u32 	%p4, %r22, 2;
	@%p4 bra 	$L__BB5_6;
$L__BB5_3:
	shr.u32 	%r8, %r22, 1;
	setp.ge.u32 	%p5, %r2, %r8;
	@%p5 bra 	$L__BB5_5;
	shl.b32 	%r14, %r8, 2;
	add.s32 	%r15, %r6, %r14;
	ld.shared.u32 	%r16, [%r15];
	ld.shared.u32 	%r17, [%r6];
	add.s32 	%r18, %r17, %r16;
	st.shared.u32 	[%r6], %r18;
$L__BB5_5:
	bar.sync 	0;
	setp.gt.u32 	%p6, %r22, 3;
	mov.u32 	%r22, %r8;
	@%p6 bra 	$L__BB5_3;
$L__BB5_6:
	setp.ne.s32 	%p7, %r2, 0;
	@%p7 bra 	$L__BB5_8;
	ld.shared.u32 	%r19, [_ZZ14accuracyKernelE13block_correct];
	cvta.to.global.u64 	%rd9, %rd3;
	atom.global.add.u32 	%r20, [%rd9], %r19;
$L__BB5_8:
	ret;

}
	// .globl	gemvRowMajor
.visible .entry gemvRowMajor(
	.param .u64 .ptr .align 1 gemvRowMajor_param_0,
	.param .u64 .ptr .align 1 gemvRowMajor_param_1,
	.param .u64 .ptr .align 1 gemvRowMajor_param_2,
	.param .u32 gemvRowMajor_param_3,
	.param .u32 gemvRowMajor_param_4
)
{
	.reg .pred 	%p<11>;
	.reg .b32 	%r<29>;
	.reg .b64 	%rd<44>;
	.reg .b64 	%fd<112>;

	ld.param.u64 	%rd17, [gemvRowMajor_param_0];
	ld.param.u64 	%rd18, [gemvRowMajor_param_1];
	ld.param.u64 	%rd16, [gemvRowMajor_param_2];
	ld.param.u32 	%r18, [gemvRowMajor_param_3];
	ld.param.u32 	%r17, [gemvRowMajor_param_4];
	cvta.to.global.u64 	%rd1, %rd18;
	cvta.to.global.u64 	%rd2, %rd17;
	mov.u32 	%r19, %ctaid.x;
	mov.u32 	%r20, %ntid.x;
	mov.u32 	%r21, %tid.x;
	mad.lo.s32 	%r1, %r19, %r20, %r21;
	setp.ge.s32 	%p1, %r1, %r18;
	@%p1 bra 	$L__BB6_15;
	mul.lo.s32 	%r22, %r17, %r1;
	cvt.s64.s32 	%rd3, %r22;
	setp.lt.s32 	%p2, %r17, 1;
	mov.f64 	%fd111, 0d0000000000000000;
	@%p2 bra 	$L__BB6_14;
	and.b32  	%r2, %r17, 15;
	setp.lt.u32 	%p3, %r17, 16;
	mov.f64 	%fd111, 0d0000000000000000;
	mov.b32 	%r26, 0;
	@%p3 bra 	$L__BB6_5;
	and.b32  	%r26, %r17, 2147483632;
	neg.s32 	%r24, %r26;
	shl.b64 	%rd19, %rd3, 3;
	add.s64 	%rd20, %rd19, %rd2;
	add.s64 	%rd41, %rd20, 64;
	add.s64 	%rd40, %rd1, 64;
	mov.f64 	%fd111, 0d0000000000000000;
$L__BB6_4:
	.pragma "nounroll";
	ld.global.f64 	%fd18, [%rd41+-64];
	ld.global.f64 	%fd19, [%rd40+-64];
	fma.rn.f64 	%fd20, %fd18, %fd19, %fd111;
	ld.global.f64 	%fd21, [%rd41+-56];
	ld.global.f64 	%fd22, [%rd40+-56];
	fma.rn.f64 	%fd23, %fd21, %fd22, %fd20;
	ld.global.f64 	%fd24, [%rd41+-48];
	ld.global.f64 	%fd25, [%rd40+-48];
	fma.rn.f64 	%fd26, %fd24, %fd25, %fd23;
	ld.global.f64 	%fd27, [%rd41+-40];
	ld.global.f64 	%fd28, [%rd40+-40];
	fma.rn.f64 	%fd29, %fd27, %fd28, %fd26;
	ld.global.f64 	%fd30, [%rd41+-32];
	ld.global.f64 	%fd31, [%rd40+-32];
	fma.rn.f64 	%fd32, %fd30, %fd31, %fd29;
	ld.global.f64 	%fd33, [%rd41+-24];
	ld.global.f64 	%fd34, [%rd40+-24];
	fma.rn.f64 	%fd35, %fd33, %fd34, %fd32;
	ld.global.f64 	%fd36, [%rd41+-16];
	ld.global.f64 	%fd37, [%rd40+-16];
	fma.rn.f64 	%fd38, %fd36, %fd37, %fd35;
	ld.global.f64 	%fd39, [%rd41+-8];
	ld.global.f64 	%fd40, [%rd40+-8];
	fma.rn.f64 	%fd41, %fd39, %fd40, %fd38;
	ld.global.f64 	%fd42, [%rd41];
	ld.global.f64 	%fd43, [%rd40];
	fma.rn.f64 	%fd44, %fd42, %fd43, %fd41;
	ld.global.f64 	%fd45, [%rd41+8];
	ld.global.f64 	%fd46, [%rd40+8];
	fma.rn.f64 	%fd47, %fd45, %fd46, %fd44;
	ld.global.f64 	%fd48, [%rd41+16];
	ld.global.f64 	%fd49, [%rd40+16];
	fma.rn.f64 	%fd50, %fd48, %fd49, %fd47;
	ld.global.f64 	%fd51, [%rd41+24];
	ld.global.f64 	%fd52, [%rd40+24];
	fma.rn.f64 	%fd53, %fd51, %fd52, %fd50;
	ld.global.f64 	%fd54, [%rd41+32];
	ld.global.f64 	%fd55, [%rd40+32];
	fma.rn.f64 	%fd56, %fd54, %fd55, %fd53;
	ld.global.f64 	%fd57, [%rd41+40];
	ld.global.f64 	%fd58, [%rd40+40];
	fma.rn.f64 	%fd59, %fd57, %fd58, %fd56;
	ld.global.f64 	%fd60, [%rd41+48];
	ld.global.f64 	%fd61, [%rd40+48];
	fma.rn.f64 	%fd62, %fd60, %fd61, %fd59;
	ld.global.f64 	%fd63, [%rd41+56];
	ld.global.f64 	%fd64, [%rd40+56];
	fma.rn.f64 	%fd111, %fd63, %fd64, %fd62;
	add.s32 	%r24, %r24, 16;
	add.s64 	%rd41, %rd41, 128;
	add.s64 	%rd40, %rd40, 128;
	setp.ne.s32 	%p4, %r24, 0;
	@%p4 bra 	$L__BB6_4;
$L__BB6_5:
	setp.eq.s32 	%p5, %r2, 0;
	@%p5 bra 	$L__BB6_14;
	and.b32  	%r8, %r17, 7;
	setp.lt.u32 	%p6, %r2, 8;
	@%p6 bra 	$L__BB6_8;
	cvt.u64.u32 	%rd21, %r26;
	add.s64 	%rd22, %rd21, %rd3;
	shl.b64 	%rd23, %rd22, 3;
	add.s64 	%rd24, %rd2, %rd23;
	ld.global.f64 	%fd66, [%rd24];
	mul.wide.u32 	%rd25, %r26, 8;
	add.s64 	%rd26, %rd1, %rd25;
	ld.global.f64 	%fd67, [%rd26];
	fma.rn.f64 	%fd68, %fd66, %fd67, %fd111;
	ld.global.f64 	%fd69, [%rd24+8];
	ld.global.f64 	%fd70, [%rd26+8];
	fma.rn.f64 	%fd71, %fd69, %fd70, %fd68;
	ld.global.f64 	%fd72, [%rd24+16];
	ld.global.f64 	%fd73, [%rd26+16];
	fma.rn.f64 	%fd74, %fd72, %fd73, %fd71;
	ld.global.f64 	%fd75, [%rd24+24];
	ld.global.f64 	%fd76, [%rd26+24];
	fma.rn.f64 	%fd77, %fd75, %fd76, %fd74;
	ld.global.f64 	%fd78, [%rd24+32];
	ld.global.f64 	%fd79, [%rd26+32];
	fma.rn.f64 	%fd80, %fd78, %fd79, %fd77;
	ld.global.f64 	%fd81, [%rd24+40];
	ld.global.f64 	%fd82, [%rd26+40];
	fma.rn.f64 	%fd83, %fd81, %fd82, %fd80;
	ld.global.f64 	%fd84, [%rd24+48];
	ld.global.f64 	%fd85, [%rd26+48];
	fma.rn.f64 	%fd86, %fd84, %fd85, %fd83;
	ld.global.f64 	%fd87, [%rd24+56];
	ld.global.f64 	%fd88, [%rd26+56];
	fma.rn.f64 	%fd111, %fd87, %fd88, %fd86;
	add.s32 	%r26, %r26, 8;
$L__BB6_8:
	setp.eq.s32 	%p7, %r8, 0;
	@%p7 bra 	$L__BB6_14;
	and.b32  	%r11, %r17, 3;
	setp.lt.u32 	%p8, %r8, 4;
	@%p8 bra 	$L__BB6_11;
	cvt.u64.u32 	%rd27, %r26;
	add.s64 	%rd28, %rd27, %rd3;
	shl.b64 	%rd29, %rd28, 3;
	add.s64 	%rd30, %rd2, %rd29;
	ld.global.f64 	%fd90, [%rd30];
	mul.wide.u32 	%rd31, %r26, 8;
	add.s64 	%rd32, %rd1, %rd31;
	ld.global.f64 	%fd91, [%rd32];
	fma.rn.f64 	%fd92, %fd90, %fd91, %fd111;
	ld.global.f64 	%fd93, [%rd30+8];
	ld.global.f64 	%fd94, [%rd32+8];
	fma.rn.f64 	%fd95, %fd93, %fd94, %fd92;
	ld.global.f64 	%fd96, [%rd30+16];
	ld.global.f64 	%fd97, [%rd32+16];
	fma.rn.f64 	%fd98, %fd96, %fd97, %fd95;
	ld.global.f64 	%fd99, [%rd30+24];
	ld.global.f64 	%fd100, [%rd32+24];
	fma.rn.f64 	%fd111, %fd99, %fd100, %fd98;
	add.s32 	%r26, %r26, 4;
$L__BB6_11:
	setp.eq.s32 	%p9, %r11, 0;
	@%p9 bra 	$L__BB6_14;
	cvt.u64.u32 	%rd33, %r26;
	mul.wide.u32 	%rd34, %r26, 8;
	add.s64 	%rd43, %rd1, %rd34;
	add.s64 	%rd35, %rd3, %rd33;
	shl.b64 	%rd36, %rd35, 3;
	add.s64 	%rd42, %rd2, %rd36;
	neg.s32 	%r28, %r11;
$L__BB6_13:
	.pragma "nounroll";
	ld.global.f64 	%fd101, [%rd42];
	ld.global.f64 	%fd102, [%rd43];
	fma.rn.f64 	%fd111, %fd101, %fd102, %fd111;
	add.s64 	%rd43, %rd43, 8;
	add.s64 	%rd42, %rd42, 8;
	add.s32 	%r28, %r28, 1;
	setp.ne.s32 	%p10, %r28, 0;
	@%p10 bra 	$L__BB6_13;
$L__BB6_14:
	cvta.to.global.u64 	%rd37, %rd16;
	mul.wide.s32 	%rd38, %r1, 8;
	add.s64 	%rd39, %rd37, %rd38;
	st.global.f64 	[%rd39], %fd111;
$L__BB6_15:
	ret;

}
	// .globl	sigmoidKernel
.visible .entry sigmoidKernel(
	.param .u64 .ptr .align 1 sigmoidKernel_param_0,
	.param .u64 .ptr .align 1 sigmoidKernel_param_1,
	.param .u32 sigmoidKernel_param_2
)
{
	.reg .pred 	%p<8>;
	.reg .b32 	%r<36>;
	.reg .b32 	%f<5>;
	.reg .b64 	%rd<11>;
	.reg .b64 	%fd<57>;

	ld.param.u64 	%rd2, [sigmoidKernel_param_0];
	ld.param.u64 	%rd3, [sigmoidKernel_param_1];
	ld.param.u32 	%r8, [sigmoidKernel_param_2];
	cvta.to.global.u64 	%rd1, %rd3;
	mov.u32 	%r9, %ctaid.x;
	mov.u32 	%r10, %ntid.x;
	mov.u32 	%r11, %tid.x;
	mad.lo.s32 	%r1, %r9, %r10, %r11;
	setp.ge.s32 	%p1, %r1, %r8;
	@%p1 bra 	$L__BB7_10;
	cvta.to.global.u64 	%rd4, %rd2;
	mul.wide.s32 	%rd5, %r1, 8;
	add.s64 	%rd6, %rd4, %rd5;
	ld.global.f64 	%fd9, [%rd6];
	min.f64 	%fd10, %fd9, 0d4044000000000000;
	max.f64 	%fd1, %fd10, 0dC044000000000000;
	setp.ltu.f64 	%p2, %fd1, 0d0000000000000000;
	@%p2 bra 	$L__BB7_6;
	neg.f64 	%fd11, %fd1;
	fma.rn.f64 	%fd12, %fd1, 0dBFF71547652B82FE, 0d4338000000000000;
	{
	.reg .b32 %temp; 
	mov.b64 	{%r2, %temp}, %fd12;
	}
	mov.f64 	%fd13, 0dC338000000000000;
	add.rn.f64 	%fd14, %fd12, %fd13;
	fma.rn.f64 	%fd15, %fd14, 0dBFE62E42FEFA39EF, %fd11;
	fma.rn.f64 	%fd16, %fd14, 0dBC7ABC9E3B39803F, %fd15;
	fma.rn.f64 	%fd17, %fd16, 0d3E5ADE1569CE2BDF, 0d3E928AF3FCA213EA;
	fma.rn.f64 	%fd18, %fd17, %fd16, 0d3EC71DEE62401315;
	fma.rn.f64 	%fd19, %fd18, %fd16, 0d3EFA01997C89EB71;
	fma.rn.f64 	%fd20, %fd19, %fd16, 0d3F2A01A014761F65;
	fma.rn.f64 	%fd21, %fd20, %fd16, 0d3F56C16C1852B7AF;
	fma.rn.f64 	%fd22, %fd21, %fd16, 0d3F81111111122322;
	fma.rn.f64 	%fd23, %fd22, %fd16, 0d3FA55555555502A1;
	fma.rn.f64 	%fd24, %fd23, %fd16, 0d3FC5555555555511;
	fma.rn.f64 	%fd25, %fd24, %fd16, 0d3FE000000000000B;
	fma.rn.f64 	%fd26, %fd25, %fd16, 0d3FF0000000000000;
	fma.rn.f64 	%fd27, %fd26, %fd16, 0d3FF0000000000000;
	{
	.reg .b32 %temp; 
	mov.b64 	{%r3, %temp}, %fd27;
	}
	{
	.reg .b32 %temp; 
	mov.b64 	{%temp, %r4}, %fd27;
	}
	shl.b32 	%r12, %r2, 20;
	add.s32 	%r13, %r12, %r4;
	mov.b64 	%fd55, {%r3, %r13};
	{
	.reg .b32 %temp; 
	mov.b64 	{%temp, %r14}, %fd11;
	}
	mov.b32 	%f3, %r14;
	abs.f32 	%f1, %f3;
	setp.lt.f32 	%p3, %f1, 0f4086232B;
	@%p3 bra 	$L__BB7_5;
	setp.gt.f64 	%p4, %fd1, 0d0000000000000000;
	mov.f64 	%fd28, 0d7FF0000000000000;
	sub.f64 	%fd29, %fd28, %fd1;
	selp.f64 	%fd55, 0d0000000000000000, %fd29, %p4;
	setp.geu.f32 	%p5, %f1, 0f40874800;
	@%p5 bra 	$L__BB7_5;
	shr.u32 	%r15, %r2, 31;
	add.s32 	%r16, %r2, %r15;
	shr.s32 	%r17, %r16, 1;
	shl.b32 	%r18, %r17, 20;
	add.s32 	%r19, %r4, %r18;
	mov.b64 	%fd30, {%r3, %r19};
	sub.s32 	%r20, %r2, %r17;
	shl.b32 	%r21, %r20, 20;
	add.s32 	%r22, %r21, 1072693248;
	mov.b32 	%r23, 0;
	mov.b64 	%fd31, {%r23, %r22};
	mul.f64 	%fd55, %fd31, %fd30;
$L__BB7_5:
	add.f64 	%fd32, %fd55, 0d3FF0000000000000;
	rcp.rn.f64 	%fd33, %fd32;
	add.s64 	%rd8, %rd1, %rd5;
	st.global.f64 	[%rd8], %fd33;
	bra.uni 	$L__BB7_10;
$L__BB7_6:
	fma.rn.f64 	%fd34, %fd1, 0d3FF71547652B82FE, 0d4338000000000000;
	{
	.reg .b32 %temp; 
	mov.b64 	{%r5, %temp}, %fd34;
	}
	mov.f64 	%fd35, 0dC338000000000000;
	add.rn.f64 	%fd36, %fd34, %fd35;
	fma.rn.f64 	%fd37, %fd36, 0dBFE62E42FEFA39EF, %fd1;
	fma.rn.f64 	%fd38, %fd36, 0dBC7ABC9E3B39803F, %fd37;
	fma.rn.f64 	%fd39, %fd38, 0d3E5ADE1569CE2BDF, 0d3E928AF3FCA213EA;
	fma.rn.f64 	%fd40, %fd39, %fd38, 0d3EC71DEE62401315;
	fma.rn.f64 	%fd41, %fd40, %fd38, 0d3EFA01997C89EB71;
	fma.rn.f64 	%fd42, %fd41, %fd38, 0d3F2A01A014761F65;
	fma.rn.f64 	%fd43, %fd42, %fd38, 0d3F56C16C1852B7AF;
	fma.rn.f64 	%fd44, %fd43, %fd38, 0d3F81111111122322;
	fma.rn.f64 	%fd45, %fd44, %fd38, 0d3FA55555555502A1;
	fma.rn.f64 	%fd46, %fd45, %fd38, 0d3FC5555555555511;
	fma.rn.f64 	%fd47, %fd46, %fd38, 0d3FE000000000000B;
	fma.rn.f64 	%fd48, %fd47, %fd38, 0d3FF0000000000000;
	fma.rn.f64 	%fd49, %fd48, %fd38, 0d3FF0000000000000;
	{
	.reg .b32 %temp; 
	mov.b64 	{%r6, %temp}, %fd49;
	}
	{
	.reg .b32 %temp; 
	mov.b64 	{%temp, %r7}, %fd49;
	}
	shl.b32 	%r24, %r5, 20;
	add.s32 	%r25, %r24, %r7;
	mov.b64 	%fd56, {%r6, %r25};
	{
	.reg .b32 %temp; 
	mov.b64 	{%temp, %r26}, %fd1;
	}
	mov.b32 	%f4, %r26;
	abs.f32 	%f2, %f4;
	setp.lt.f32 	%p6, %f2, 0f4086232B;
	@%p6 bra 	$L__BB7_9;
	setp.geu.f32 	%p7, %f2, 0f40874800;
	mov.f64 	%fd56, 0d0000000000000000;
	@%p7 bra 	$L__BB7_9;
	shr.u32 	%r27, %r5, 31;
	add.s32 	%r28, %r5, %r27;
	shr.s32 	%r29, %r28, 1;
	shl.b32 	%r30, %r29, 20;
	add.s32 	%r31, %r7, %r30;
	mov.b64 	%fd51, {%r6, %r31};
	sub.s32 	%r32, %r5, %r29;
	shl.b32 	%r33, %r32, 20;
	add.s32 	%r34, %r33, 1072693248;
	mov.b32 	%r35, 0;
	mov.b64 	%fd52, {%r35, %r34};
	mul.f64 	%fd56, %fd52, %fd51;
$L__BB7_9:
	add.f64 	%fd53, %fd56, 0d3FF0000000000000;
	div.rn.f64 	%fd54, %fd56, %fd53;
	add.s64 	%rd10, %rd1, %rd5;
	st.global.f64 	[%rd10], %fd54;
$L__BB7_10:
	ret;

}
	// .globl	thresholdKernel
.visible .entry thresholdKernel(
	.param .u64 .ptr .align 1 thresholdKernel_param_0,
	.param .u64 .ptr .align 1 thresholdKernel_param_1,
	.param .u32 thresholdKernel_param_2
)
{
	.reg .pred 	%p<3>;
	.reg .b32 	%r<6>;
	.reg .b64 	%rd<8>;
	.reg .b64 	%fd<3>;

	ld.param.u64 	%rd1, [thresholdKernel_param_0];
	ld.param.u64 	%rd2, [thresholdKernel_param_1];
	ld.param.u32 	%r2, [thresholdKernel_param_2];
	mov.u32 	%r3, %ctaid.x;
	mov.u32 	%r4, %ntid.x;
	mov.u32 	%r5, %tid.x;
	mad.lo.s32 	%r1, %r3, %r4, %r5;
	setp.ge.s32 	%p1, %r1, %r2;
	@%p1 bra 	$L__BB8_2;
	cvta.to.global.u64 	%rd3, %rd1;
	cvta.to.global.u64 	%rd4, %rd2;
	mul.wide.s32 	%rd5, %r1, 8;
	add.s64 	%rd6, %rd3, %rd5;
	ld.global.f64 	%fd1, [%rd6];
	setp.ge.f64 	%p2, %fd1, 0d3FE0000000000000;
	selp.f64 	%fd2, 0d3FF0000000000000, 0d0000000000000000, %p2;
	add.s64 	%rd7, %rd4, %rd5;
	st.global.f64 	[%rd7], %fd2;
$L__BB8_2:
	ret;

}
	// .globl	gradGemvXT
.visible .entry gradGemvXT(
	.param .u64 .ptr .align 1 gradGemvXT_param_0,
	.param .u64 .ptr .align 1 gradGemvXT_param_1,
	.param .u64 .ptr .align 1 gradGemvXT_param_2,
	.param .u32 gradGemvXT_param_3,
	.param .u32 gradGemvXT_param_4
)
{
	.reg .pred 	%p<11>;
	.reg .b32 	%r<38>;
	.reg .b64 	%rd<58>;
	.reg .b64 	%fd<112>;

	ld.param.u64 	%rd10, [gradGemvXT_param_0];
	ld.param.u64 	%rd11, [gradGemvXT_param_1];
	ld.param.u64 	%rd9, [gradGemvXT_param_2];
	ld.param.u32 	%r23, [gradGemvXT_param_3];
	ld.param.u32 	%r24, [gradGemvXT_param_4];
	cvta.to.global.u64 	%rd1, %rd11;
	cvta.to.global.u64 	%rd2, %rd10;
	mov.u32 	%r25, %ctaid.x;
	mov.u32 	%r26, %ntid.x;
	mov.u32 	%r27, %tid.x;
	mad.lo.s32 	%r1, %r25, %r26, %r27;
	setp.ge.s32 	%p1, %r1, %r24;
	@%p1 bra 	$L__BB9_15;
	setp.lt.s32 	%p2, %r23, 1;
	mov.f64 	%fd111, 0d0000000000000000;
	@%p2 bra 	$L__BB9_14;
	and.b32  	%r2, %r23, 15;
	setp.lt.u32 	%p3, %r23, 16;
	mov.f64 	%fd111, 0d0000000000000000;
	mov.b32 	%r34, 0;
	@%p3 bra 	$L__BB9_5;
	and.b32  	%r34, %r23, 2147483632;
	neg.s32 	%r32, %r34;
	shl.b32 	%r5, %r24, 4;
	add.s64 	%rd56, %rd1, 64;
	mov.f64 	%fd111, 0d0000000000000000;
	mul.wide.s32 	%rd14, %r24, 8;
	mov.u32 	%r31, %r1;
$L__BB9_4:
	.pragma "nounroll";
	mul.wide.s32 	%rd12, %r31, 8;
	add.s64 	%rd13, %rd2, %rd12;
	ld.global.f64 	%fd18, [%rd13];
	ld.global.f64 	%fd19, [%rd56+-64];
	fma.rn.f64 	%fd20, %fd18, %fd19, %fd111;
	add.s64 	%rd15, %rd13, %rd14;
	ld.global.f64 	%fd21, [%rd15];
	ld.global.f64 	%fd22, [%rd56+-56];
	fma.rn.f64 	%fd23, %fd21, %fd22, %fd20;
	add.s64 	%rd16, %rd15, %rd14;
	ld.global.f64 	%fd24, [%rd16];
	ld.global.f64 	%fd25, [%rd56+-48];
	fma.rn.f64 	%fd26, %fd24, %fd25, %fd23;
	add.s64 	%rd17, %rd16, %rd14;
	ld.global.f64 	%fd27, [%rd17];
	ld.global.f64 	%fd28, [%rd56+-40];
	fma.rn.f64 	%fd29, %fd27, %fd28, %fd26;
	add.s64 	%rd18, %rd17, %rd14;
	ld.global.f64 	%fd30, [%rd18];
	ld.global.f64 	%fd31, [%rd56+-32];
	fma.rn.f64 	%fd32, %fd30, %fd31, %fd29;
	add.s64 	%rd19, %rd18, %rd14;
	ld.global.f64 	%fd33, [%rd19];
	ld.global.f64 	%fd34, [%rd56+-24];
	fma.rn.f64 	%fd35, %fd33, %fd34, %fd32;
	add.s64 	%rd20, %rd19, %rd14;
	ld.global.f64 	%fd36, [%rd20];
	ld.global.f64 	%fd37, [%rd56+-16];
	fma.rn.f64 	%fd38, %fd36, %fd37, %fd35;
	add.s64 	%rd21, %rd20, %rd14;
	ld.global.f64 	%fd39, [%rd21];
	ld.global.f64 	%fd40, [%rd56+-8];
	fma.rn.f64 	%fd41, %fd39, %fd40, %fd38;
	add.s64 	%rd22, %rd21, %rd14;
	ld.global.f64 	%fd42, [%rd22];
	ld.global.f64 	%fd43, [%rd56];
	fma.rn.f64 	%fd44, %fd42, %fd43, %fd41;
	add.s64 	%rd23, %rd22, %rd14;
	ld.global.f64 	%fd45, [%rd23];
	ld.global.f64 	%fd46, [%rd56+8];
	fma.rn.f64 	%fd47, %fd45, %fd46, %fd44;
	add.s64 	%rd24, %rd23, %rd14;
	ld.global.f64 	%fd48, [%rd24];
	ld.global.f64 	%fd49, [%rd56+16];
	fma.rn.f64 	%fd50, %fd48, %fd49, %fd47;
	add.s64 	%rd25, %rd24, %rd14;
	ld.global.f64 	%fd51, [%rd25];
	ld.global.f64 	%fd52, [%rd56+24];
	fma.rn.f64 	%fd53, %fd51, %fd52, %fd50;
	add.s64 	%rd26, %rd25, %rd14;
	ld.global.f64 	%fd54, [%rd26];
	ld.global.f64 	%fd55, [%rd56+32];
	fma.rn.f64 	%fd56, %fd54, %fd55, %fd53;
	add.s64 	%rd27, %rd26, %rd14;
	ld.global.f64 	%fd57, [%rd27];
	ld.global.f64 	%fd58, [%rd56+40];
	fma.rn.f64 	%fd59, %fd57, %fd58, %fd56;
	add.s64 	%rd28, %rd27, %rd14;
	ld.global.f64 	%fd60, [%rd28];
	ld.global.f64 	%fd61, [%rd56+48];
	fma.rn.f64 	%fd62, %fd60, %fd61, %fd59;
	add.s64 	%rd29, %rd28, %rd14;
	ld.global.f64 	%fd63, [%rd29];
	ld.global.f64 	%fd64, [%rd56+56];
	fma.rn.f64 	%fd111, %fd63, %fd64, %fd62;
	add.s32 	%r32, %r32, 16;
	add.s32 	%r31, %r31, %r5;
	add.s64 	%rd56, %rd56, 128;
	setp.ne.s32 	%p4, %r32, 0;
	@%p4 bra 	$L__BB9_4;
$L__BB9_5:
	setp.eq.s32 	%p5, %r2, 0;
	@%p5 bra 	$L__BB9_14;
	and.b32  	%r11, %r23, 7;
	setp.lt.u32 	%p6, %r2, 8;
	@%p6 bra 	$L__BB9_8;
	mad.lo.s32 	%r29, %r34, %r24, %r1;
	mul.wide.s32 	%rd30, %r29, 8;
	add.s64 	%rd31, %rd2, %rd30;
	ld.global.f64 	%fd66, [%rd31];
	mul.wide.u32 	%rd32, %r34, 8;
	add.s64 	%rd33, %rd1, %rd32;
	ld.global.f64 	%fd67, [%rd33];
	fma.rn.f64 	%fd68, %fd66, %fd67, %fd111;
	mul.wide.s32 	%rd34, %r24, 8;
	add.s64 	%rd35, %rd31, %rd34;
	ld.global.f64 	%fd69, [%rd35];
	ld.global.f64 	%fd70, [%rd33+8];
	fma.rn.f64 	%fd71, %fd69, %fd70, %fd68;
	add.s64 	%rd36, %rd35, %rd34;
	ld.global.f64 	%fd72, [%rd36];
	ld.global.f64 	%fd73, [%rd33+16];
	fma.rn.f64 	%fd74, %fd72, %fd73, %fd71;
	add.s64 	%rd37, %rd36, %rd34;
	ld.global.f64 	%fd75, [%rd37];
	ld.global.f64 	%fd76, [%rd33+24];
	fma.rn.f64 	%fd77, %fd75, %fd76, %fd74;
	add.s64 	%rd38, %rd37, %rd34;
	ld.global.f64 	%fd78, [%rd38];
	ld.global.f64 	%fd79, [%rd33+32];
	fma.rn.f64 	%fd80, %fd78, %fd79, %fd77;
	add.s64 	%rd39, %rd38, %rd34;
	ld.global.f64 	%fd81, [%rd39];
	ld.global.f64 	%fd82, [%rd33+40];
	fma.rn.f64 	%fd83, %fd81, %fd82, %fd80;
	add.s64 	%rd40, %rd39, %rd34;
	ld.global.f64 	%fd84, [%rd40];
	ld.global.f64 	%fd85, [%rd33+48];
	fma.rn.f64 	%fd86, %fd84, %fd85, %fd83;
	add.s64 	%rd41, %rd40, %rd34;
	ld.global.f64 	%fd87, [%rd41];
	ld.global.f64 	%fd88, [%rd33+56];
	fma.rn.f64 	%fd111, %fd87, %fd88, %fd86;
	add.s32 	%r34, %r34, 8;
$L__BB9_8:
	setp.eq.s32 	%p7, %r11, 0;
	@%p7 bra 	$L__BB9_14;
	and.b32  	%r14, %r23, 3;
	setp.lt.u32 	%p8, %r11, 4;
	@%p8 bra 	$L__BB9_11;
	mad.lo.s32 	%r30, %r34, %r24, %r1;
	mul.wide.s32 	%rd42, %r30, 8;
	add.s64 	%rd43, %rd2, %rd42;
	ld.global.f64 	%fd90, [%rd43];
	mul.wide.u32 	%rd44, %r34, 8;
	add.s64 	%rd45, %rd1, %rd44;
	ld.global.f64 	%fd91, [%rd45];
	fma.rn.f64 	%fd92, %fd90, %fd91, %fd111;
	mul.wide.s32 	%rd46, %r24, 8;
	add.s64 	%rd47, %rd43, %rd46;
	ld.global.f64 	%fd93, [%rd47];
	ld.global.f64 	%fd94, [%rd45+8];
	fma.rn.f64 	%fd95, %fd93, %fd94, %fd92;
	add.s64 	%rd48, %rd47, %rd46;
	ld.global.f64 	%fd96, [%rd48];
	ld.global.f64 	%fd97, [%rd45+16];
	fma.rn.f64 	%fd98, %fd96, %fd97, %fd95;
	add.s64 	%rd49, %rd48, %rd46;
	ld.global.f64 	%fd99, [%rd49];
	ld.global.f64 	%fd100, [%rd45+24];
	fma.rn.f64 	%fd111, %fd99, %fd100, %fd98;
	add.s32 	%r34, %r34, 4;
$L__BB9_11:
	setp.eq.s32 	%p9, %r14, 0;
	@%p9 bra 	$L__BB9_14;
	mul.wide.u32 	%rd50, %r34, 8;
	add.s64 	%rd57, %rd1, %rd50;
	mad.lo.s32 	%r37, %r34, %r24, %r1;
	neg.s32 	%r36, %r14;
$L__BB9_13:
	.pragma "nounroll";
	mul.wide.s32 	%rd51, %r37, 8;
	add.s64 	%rd52, %rd2, %rd51;
	ld.global.f64 	%fd101, [%rd52];
	ld.global.f64 	%fd102, [%rd57];
	fma.rn.f64 	%fd111, %fd101, %fd102, %fd111;
	add.s64 	%rd57, %rd57, 8;
	add.s32 	%r37, %r37, %r24;
	add.s32 	%r36, %r36, 1;
	setp.ne.s32 	%p10, %r36, 0;
	@%p10 bra 	$L__BB9_13;
$L__BB9_14:
	cvta.to.global.u64 	%rd53, %rd9;
	mul.wide.s32 	%rd54, %r1, 8;
	add.s64 	%rd55, %rd53, %rd54;
	st.global.f64 	[%rd55], %fd111;
$L__BB9_15:
	ret;

}
	// .globl	compareMemory
.visible .entry compareMemory(
	.param .u64 .ptr .align 1 compareMemory_param_0,
	.param .u64 .ptr .align 1 compareMemory_param_1,
	.param .u64 compareMemory_param_2,
	.param .u64 .ptr .align 1 compareMemory_param_3
)
{
	.reg .pred 	%p<3>;
	.reg .b32 	%r<6>;
	.reg .b64 	%rd<12>;
	.reg .b64 	%fd<5>;

	ld.param.u64 	%rd2, [compareMemory_param_0];
	ld.param.u64 	%rd3, [compareMemory_param_1];
	ld.param.u64 	%rd5, [compareMemory_param_2];
	ld.param.u64 	%rd4, [compareMemory_param_3];
	mov.u32 	%r1, %ctaid.x;
	mov.u32 	%r2, %ntid.x;
	mov.u32 	%r3, %tid.x;
	mad.lo.s32 	%r4, %r1, %r2, %r3;
	cvt.u64.u32 	%rd1, %r4;
	setp.le.u64 	%p1, %rd5, %rd1;
	@%p1 bra 	$L__BB10_3;
	cvta.to.global.u64 	%rd6, %rd2;
	cvta.to.global.u64 	%rd7, %rd3;
	shl.b64 	%rd8, %rd1, 3;
	add.s64 	%rd9, %rd6, %rd8;
	ld.global.f64 	%fd1, [%rd9];
	add.s64 	%rd10, %rd7, %rd8;
	ld.global.f64 	%fd2, [%rd10];
	sub.f64 	%fd3, %fd1, %fd2;
	abs.f64 	%fd4, %fd3;
	setp.leu.f64 	%p2, %fd4, 0d3E112E0BE826D695;
	@%p2 bra 	$L__BB10_3;
	cvta.to.global.u64 	%rd11, %rd4;
	atom.global.exch.b32 	%r5, [%rd11], 0;
$L__BB10_3:
	ret;

}
	// .globl	transpose_naive
.visible .entry transpose_naive(
	.param .u64 .ptr .align 1 transpose_naive_param_0,
	.param .u64 .ptr .align 1 transpose_naive_param_1,
	.param .u32 transpose_naive_param_2,
	.param .u32 transpose_naive_param_3
)
{
	.reg .pred 	%p<4>;
	.reg .b32 	%r<13>;
	.reg .b64 	%rd<9>;
	.reg .b64 	%fd<2>;

	ld.param.u64 	%rd1, [transpose_naive_param_0];
	ld.param.u64 	%rd2, [transpose_naive_param_1];
	ld.param.u32 	%r3, [transpose_naive_param_2];
	ld.param.u32 	%r4, [transpose_naive_param_3];
	mov.u32 	%r5, %ctaid.x;
	mov.u32 	%r6, %ntid.x;
	mov.u32 	%r7, %tid.x;
	mad.lo.s32 	%r1, %r5, %r6, %r7;
	mov.u32 	%r8, %ctaid.y;
	mov.u32 	%r9, %ntid.y;
	mov.u32 	%r10, %tid.y;
	mad.lo.s32 	%r2, %r8, %r9, %r10;
	setp.ge.s32 	%p1, %r2, %r3;
	setp.ge.s32 	%p2, %r1, %r4;
	or.pred  	%p3, %p1, %p2;
	@%p3 bra 	$L__BB11_2;
	cvta.to.global.u64 	%rd3, %rd1;
	cvta.to.global.u64 	%rd4, %rd2;
	mad.lo.s32 	%r11, %r4, %r2, %r1;
	mul.wide.s32 	%rd5, %r11, 8;
	add.s64 	%rd6, %rd3, %rd5;
	ld.global.f64 	%fd1, [%rd6];
	mad.lo.s32 	%r12, %r3, %r1, %r2;
	mul.wide.s32 	%rd7, %r12, 8;
	add.s64 	%rd8, %rd4, %rd7;
	st.global.f64 	[%rd8], %fd1;
$L__BB11_2:
	ret;

}
	// .globl	matrixMulTiled
.visible .entry matrixMulTiled(
	.param .u64 .ptr .align 1 matrixMulTiled_param_0,
	.param .u64 .ptr .align 1 matrixMulTiled_param_1,
	.param .u64 .ptr .align 1 matrixMulTiled_param_2,
	.param .u32 matrixMulTiled_param_3,
	.param .u32 matrixMulTiled_param_4,
	.param .u32 matrixMulTiled_param_5
)
{
	.reg .pred 	%p<12>;
	.reg .b32 	%r<43>;
	.reg .b64 	%rd<13>;
	.reg .b64 	%fd<63>;
	// demoted variable
	.shared .align 8 .b8 _ZZ14matrixMulTiledE4ds_A[2048];
	// demoted variable
	.shared .align 8 .b8 _ZZ14matrixMulTiledE4ds_B[2048];
	ld.param.u64 	%rd4, [matrixMulTiled_param_0];
	ld.param.u64 	%rd5, [matrixMulTiled_param_1];
	ld.param.u64 	%rd6, [matrixMulTiled_param_2];
	ld.param.u32 	%r24, [matrixMulTiled_param_3];
	ld.param.u32 	%r25, [matrixMulTiled_param_4];
	ld.param.u32 	%r26, [matrixMulTiled_param_5];
	mov.u32 	%r27, %ctaid.x;
	mov.u32 	%r28, %ctaid.y;
	mov.u32 	%r38, %tid.x;
	mov.u32 	%r40, %tid.y;
	shl.b32 	%r29, %r28, 4;
	add.s32 	%r3, %r29, %r40;
	shl.b32 	%r4, %r27, 4;
	add.s32 	%r5, %r4, %r38;
	setp.lt.s32 	%p1, %r26, 1;
	mov.f64 	%fd62, 0d0000000000000000;
	@%p1 bra 	$L__BB12_7;
	add.s32 	%r30, %r26, 15;
	shr.u32 	%r31, %r30, 4;
	shl.b32 	%r32, %r40, 7;
	mov.u32 	%r33, _ZZ14matrixMulTiledE4ds_A;
	add.s32 	%r6, %r33, %r32;
	shl.b32 	%r34, %r38, 3;
	add.s32 	%r7, %r6, %r34;
	mov.u32 	%r35, _ZZ14matrixMulTiledE4ds_B;
	add.s32 	%r9, %r35, %r34;
	add.s32 	%r8, %r9, %r32;
	neg.s32 	%r42, %r31;
	mad.lo.s32 	%r36, %r40, %r25, %r38;
	add.s32 	%r41, %r36, %r4;
	shl.b32 	%r12, %r25, 4;
	mad.lo.s32 	%r39, %r26, %r3, %r38;
	cvta.to.global.u64 	%rd1, %rd4;
	cvta.to.global.u64 	%rd2, %rd5;
	mov.f64 	%fd62, 0d0000000000000000;
$L__BB12_2:
	setp.ge.s32 	%p2, %r3, %r24;
	mul.wide.s32 	%rd7, %r39, 8;
	add.s64 	%rd3, %rd1, %rd7;
	setp.ge.s32 	%p3, %r38, %r26;
	mov.f64 	%fd60, 0d0000000000000000;
	or.pred  	%p4, %p2, %p3;
	@%p4 bra 	$L__BB12_4;
	ld.global.f64 	%fd60, [%rd3];
$L__BB12_4:
	setp.ge.s32 	%p5, %r5, %r25;
	st.shared.f64 	[%r7], %fd60;
	setp.ge.s32 	%p6, %r40, %r26;
	mov.f64 	%fd61, 0d0000000000000000;
	or.pred  	%p7, %p5, %p6;
	@%p7 bra 	$L__BB12_6;
	mul.wide.s32 	%rd8, %r41, 8;
	add.s64 	%rd9, %rd2, %rd8;
	ld.global.f64 	%fd61, [%rd9];
$L__BB12_6:
	st.shared.f64 	[%r8], %fd61;
	bar.sync 	0;
	ld.shared.f64 	%fd12, [%r6];
	ld.shared.f64 	%fd13, [%r9];
	fma.rn.f64 	%fd14, %fd12, %fd13, %fd62;
	ld.shared.f64 	%fd15, [%r6+8];
	ld.shared.f64 	%fd16, [%r9+128];
	fma.rn.f64 	%fd17, %fd15, %fd16, %fd14;
	ld.shared.f64 	%fd18, [%r6+16];
	ld.shared.f64 	%fd19, [%r9+256];
	fma.rn.f64 	%fd20, %fd18, %fd19, %fd17;
	ld.shared.f64 	%fd21, [%r6+24];
	ld.shared.f64 	%fd22, [%r9+384];
	fma.rn.f64 	%fd23, %fd21, %fd22, %fd20;
	ld.shared.f64 	%fd24, [%r6+32];
	ld.shared.f64 	%fd25, [%r9+512];
	fma.rn.f64 	%fd26, %fd24, %fd25, %fd23;
	ld.shared.f64 	%fd27, [%r6+40];
	ld.shared.f64 	%fd28, [%r9+640];
	fma.rn.f64 	%fd29, %fd27, %fd28, %fd26;
	ld.shared.f64 	%fd30, [%r6+48];
	ld.shared.f64 	%fd31, [%r9+768];
	fma.rn.f64 	%fd32, %fd30, %fd31, %fd29;
	ld.shared.f64 	%fd33, [%r6+56];
	ld.shared.f64 	%fd34, [%r9+896];
	fma.rn.f64 	%fd35, %fd33, %fd34, %fd32;
	ld.shared.f64 	%fd36, [%r6+64];
	ld.shared.f64 	%fd37, [%r9+1024];
	fma.rn.f64 	%fd38, %fd36, %fd37, %fd35;
	ld.shared.f64 	%fd39, [%r6+72];
	ld.shared.f64 	%fd40, [%r9+1152];
	fma.rn.f64 	%fd41, %fd39, %fd40, %fd38;
	ld.shared.f64 	%fd42, [%r6+80];
	ld.shared.f64 	%fd43, [%r9+1280];
	fma.rn.f64 	%fd44, %fd42, %fd43, %fd41;
	ld.shared.f64 	%fd45, [%r6+88];
	ld.shared.f64 	%fd46, [%r9+1408];
	fma.rn.f64 	%fd47, %fd45, %fd46, %fd44;
	ld.shared.f64 	%fd48, [%r6+96];
	ld.shared.f64 	%fd49, [%r9+1536];
	fma.rn.f64 	%fd50, %fd48, %fd49, %fd47;
	ld.shared.f64 	%fd51, [%r6+104];
	ld.shared.f64 	%fd52, [%r9+1664];
	fma.rn.f64 	%fd53, %fd51, %fd52, %fd50;
	ld.shared.f64 	%fd54, [%r6+112];
	ld.shared.f64 	%fd55, [%r9+1792];
	fma.rn.f64 	%fd56, %fd54, %fd55, %fd53;
	ld.shared.f64 	%fd57, [%r6+120];
	ld.shared.f64 	%fd58, [%r9+1920];
	fma.rn.f64 	%fd62, %fd57, %fd58, %fd56;
	bar.sync 	0;
	add.s32 	%r42, %r42, 1;
	setp.ne.s32 	%p8, %r42, 0;
	add.s32 	%r41, %r41, %r12;
	add.s32 	%r40, %r40, 16;
	add.s32 	%r39, %r39, 16;
	add.s32 	%r38, %r38, 16;
	@%p8 bra 	$L__BB12_2;
$L__BB12_7:
	setp.ge.s32 	%p9, %r3, %r24;
	setp.ge.s32 	%p10, %r5, %r25;
	or.pred  	%p11, %p9, %p10;
	@%p11 bra 	$L__BB12_9;
	mad.lo.s32 	%r37, %r25, %r3, %r5;
	cvta.to.global.u64 	%rd10, %rd6;
	mul.wide.u32 	%rd11, %r37, 8;
	add.s64 	%rd12, %rd10, %rd11;
	st.global.f64 	[%rd12], %fd62;
$L__BB12_9:
	ret;

}
	// .globl	hadamardProd
.visible .entry hadamardProd(
	.param .u64 .ptr .align 1 hadamardProd_param_0,
	.param .u64 .ptr .align 1 hadamardProd_param_1,
	.param .u64 .ptr .align 1 hadamardProd_param_2,
	.param .u32 hadamardProd_param_3
)
{
	.reg .pred 	%p<2>;
	.reg .b32 	%r<6>;
	.reg .b64 	%rd<11>;
	.reg .b64 	%fd<4>;

	ld.param.u64 	%rd1, [hadamardProd_param_0];
	ld.param.u64 	%rd2, [hadamardProd_param_1];
	ld.param.u64 	%rd3, [hadamardProd_param_2];
	ld.param.u32 	%r2, [hadamardProd_param_3];
	mov.u32 	%r3, %ctaid.x;
	mov.u32 	%r4, %ntid.x;
	mov.u32 	%r5, %tid.x;
	mad.lo.s32 	%r1, %r3, %r4, %r5;
	setp.ge.s32 	%p1, %r1, %r2;
	@%p1 bra 	$L__BB13_2;
	cvta.to.global.u64 	%rd4, %rd1;
	cvta.to.global.u64 	%rd5, %rd2;
	cvta.to.global.u64 	%rd6, %rd3;
	mul.wide.s32 	%rd7, %r1, 8;
	add.s64 	%rd8, %rd4, %rd7;
	ld.global.f64 	%fd1, [%rd8];
	add.s64 	%rd9, %rd5, %rd7;
	ld.global.f64 	%fd2, [%rd9];
	mul.f64 	%fd3, %fd1, %fd2;
	add.s64 	%rd10, %rd6, %rd7;
	st.global.f64 	[%rd10], %fd3;
$L__BB13_2:
	ret;

}
	// .globl	reluKernel
.visible .entry reluKernel(
	.param .u64 .ptr .align 1 reluKernel_param_0,
	.param .u64 .ptr .align 1 reluKernel_param_1,
	.param .u32 reluKernel_param_2
)
{
	.reg .pred 	%p<2>;
	.reg .b32 	%r<6>;
	.reg .b64 	%rd<8>;
	.reg .b64 	%fd<3>;

	ld.param.u64 	%rd1, [reluKernel_param_0];
	ld.param.u64 	%rd2, [reluKernel_param_1];
	ld.param.u32 	%r2, [reluKernel_param_2];
	mov.u32 	%r3, %ctaid.x;
	mov.u32 	%r4, %ntid.x;
	mov.u32 	%r5, %tid.x;
	mad.lo.s32 	%r1, %r3, %r4, %r5;
	setp.ge.s32 	%p1, %r1, %r2;
	@%p1 bra 	$L__BB14_2;
	cvta.to.global.u64 	%rd3, %rd1;
	cvta.to.global.u64 	%rd4, %rd2;
	mul.wide.s32 	%rd5, %r1, 8;
	add.s64 	%rd6, %rd3, %rd5;
	ld.global.f64 	%fd1, [%rd6];
	max.f64 	%fd2, %fd1, 0d0000000000000000;
	add.s64 	%rd7, %rd4, %rd5;
	st.global.f64 	[%rd7], %fd2;
$L__BB14_2:
	ret;

}
	// .globl	reluDerivativeKernel
.visible .entry reluDerivativeKernel(
	.param .u64 .ptr .align 1 reluDerivativeKernel_param_0,
	.param .u64 .ptr .align 1 reluDerivativeKernel_param_1,
	.param .u32 reluDerivativeKernel_param_2
)
{
	.reg .pred 	%p<3>;
	.reg .b32 	%r<6>;
	.reg .b64 	%rd<8>;
	.reg .b64 	%fd<3>;

	ld.param.u64 	%rd1, [reluDerivativeKernel_param_0];
	ld.param.u64 	%rd2, [reluDerivativeKernel_param_1];
	ld.param.u32 	%r2, [reluDerivativeKernel_param_2];
	mov.u32 	%r3, %ctaid.x;
	mov.u32 	%r4, %ntid.x;
	mov.u32 	%r5, %tid.x;
	mad.lo.s32 	%r1, %r3, %r4, %r5;
	setp.ge.s32 	%p1, %r1, %r2;
	@%p1 bra 	$L__BB15_2;
	cvta.to.global.u64 	%rd3, %rd1;
	cvta.to.global.u64 	%rd4, %rd2;
	mul.wide.s32 	%rd5, %r1, 8;
	add.s64 	%rd6, %rd3, %rd5;
	ld.global.f64 	%fd1, [%rd6];
	setp.gt.f64 	%p2, %fd1, 0d0000000000000000;
	selp.f64 	%fd2, 0d3FF0000000000000, 0d0000000000000000, %p2;
	add.s64 	%rd7, %rd4, %rd5;
	st.global.f64 	[%rd7], %fd2;
$L__BB15_2:
	ret;

}
	// .globl	sigmoidPrimeKernel
.visible .entry sigmoidPrimeKernel(
	.param .u64 .ptr .align 1 sigmoidPrimeKernel_param_0,
	.param .u64 .ptr .align 1 sigmoidPrimeKernel_param_1,
	.param .u32 sigmoidPrimeKernel_param_2
)
{
	.reg .pred 	%p<2>;
	.reg .b32 	%r<6>;
	.reg .b64 	%rd<8>;
	.reg .b64 	%fd<5>;

	ld.param.u64 	%rd1, [sigmoidPrimeKernel_param_0];
	ld.param.u64 	%rd2, [sigmoidPrimeKernel_param_1];
	ld.param.u32 	%r2, [sigmoidPrimeKernel_param_2];
	mov.u32 	%r3, %ctaid.x;
	mov.u32 	%r4, %ntid.x;
	mov.u32 	%r5, %tid.x;
	mad.lo.s32 	%r1, %r3, %r4, %r5;
	setp.ge.s32 	%p1, %r1, %r2;
	@%p1 bra 	$L__BB16_2;
	cvta.to.global.u64 	%rd3, %rd1;
	cvta.to.global.u64 	%rd4, %rd2;
	mul.wide.s32 	%rd5, %r1, 8;
	add.s64 	%rd6, %rd3, %rd5;
	ld.global.f64 	%fd1, [%rd6];
	mov.f64 	%fd2, 0d3FF0000000000000;
	sub.f64 	%fd3, %fd2, %fd1;
	mul.f64 	%fd4, %fd1, %fd3;
	add.s64 	%rd7, %rd4, %rd5;
	st.global.f64 	[%rd7], %fd4;
$L__BB16_2:
	ret;

}
	// .globl	sumReductionKernel
.visible .entry sumReductionKernel(
	.param .u64 .ptr .align 1 sumReductionKernel_param_0,
	.param .u64 .ptr .align 1 sumReductionKernel_param_1,
	.param .u32 sumReductionKernel_param_2
)
{
	.reg .pred 	%p<6>;
	.reg .b32 	%r<14>;
	.reg .b64 	%rd<9>;
	.reg .b64 	%fd<9>;
	// demoted variable
	.shared .align 8 .b8 _ZZ18sumReductionKernelE5sdata[8192];
	ld.param.u64 	%rd1, [sumReductionKernel_param_0];
	ld.param.u64 	%rd2, [sumReductionKernel_param_1];
	ld.param.u32 	%r8, [sumReductionKernel_param_2];
	mov.u32 	%r1, %ctaid.x;
	mov.u32 	%r13, %ntid.x;
	mov.u32 	%r3, %tid.x;
	mad.lo.s32 	%r4, %r1, %r13, %r3;
	setp.ge.s32 	%p1, %r4, %r8;
	mov.f64 	%fd8, 0d0000000000000000;
	@%p1 bra 	$L__BB17_2;
	cvta.to.global.u64 	%rd3, %rd1;
	mul.wide.s32 	%rd4, %r4, 8;
	add.s64 	%rd5, %rd3, %rd4;
	ld.global.f64 	%fd8, [%rd5];
$L__BB17_2:
	shl.b32 	%r9, %r3, 3;
	mov.u32 	%r10, _ZZ18sumReductionKernelE5sdata;
	add.s32 	%r5, %r10, %r9;
	st.shared.f64 	[%r5], %fd8;
	bar.sync 	0;
	setp.lt.u32 	%p2, %r13, 2;
	@%p2 bra 	$L__BB17_6;
$L__BB17_3:
	shr.u32 	%r7, %r13, 1;
	setp.ge.u32 	%p3, %r3, %r7;
	@%p3 bra 	$L__BB17_5;
	shl.b32 	%r11, %r7, 3;
	add.s32 	%r12, %r5, %r11;
	ld.shared.f64 	%fd4, [%r12];
	ld.shared.f64 	%fd5, [%r5];
	add.f64 	%fd6, %fd4, %fd5;
	st.shared.f64 	[%r5], %fd6;
$L__BB17_5:
	bar.sync 	0;
	setp.gt.u32 	%p4, %r13, 3;
	mov.u32 	%r13, %r7;
	@%p4 bra 	$L__BB17_3;
$L__BB17_6:
	setp.ne.s32 	%p5, %r3, 0;
	@%p5 bra 	$L__BB17_8;
	ld.shared.f64 	%fd7, [_ZZ18sumReductionKernelE5sdata];
	cvta.to.global.u64 	%rd6, %rd2;
	mul.wide.u32 	%rd7, %r1, 8;
	add.s64 	%rd8, %rd6, %rd7;
	st.global.f64 	[%rd8], %fd7;
$L__BB17_8:
	ret;

}
	// .globl	logLossDerivativeKernel
.visible .entry logLossDerivativeKernel(
	.param .u64 .ptr .align 1 logLossDerivativeKernel_param_0,
	.param .u64 .ptr .align 1 logLossDerivativeKernel_param_1,
	.param .u64 .ptr .align 1 logLossDerivativeKernel_param_2,
	.param .u32 logLossDerivativeKernel_param_3
)
{
	.reg .pred 	%p<4>;
	.reg .b32 	%r<6>;
	.reg .b64 	%rd<11>;
	.reg .b64 	%fd<11>;

	ld.param.u64 	%rd1, [logLossDerivativeKernel_param_0];
	ld.param.u64 	%rd2, [logLossDerivativeKernel_param_1];
	ld.param.u64 	%rd3, [logLossDerivativeKernel_param_2];
	ld.param.u32 	%r2, [logLossDerivativeKernel_param_3];
	mov.u32 	%r3, %ctaid.x;
	mov.u32 	%r4, %ntid.x;
	mov.u32 	%r5, %tid.x;
	mad.lo.s32 	%r1, %r3, %r4, %r5;
	setp.ge.s32 	%p1, %r1, %r2;
	@%p1 bra 	$L__BB18_2;
	cvta.to.global.u64 	%rd4, %rd1;
	cvta.to.global.u64 	%rd5, %rd2;
	cvta.to.global.u64 	%rd6, %rd3;
	mul.wide.s32 	%rd7, %r1, 8;
	add.s64 	%rd8, %rd4, %rd7;
	ld.global.f64 	%fd1, [%rd8];
	add.s64 	%rd9, %rd5, %rd7;
	ld.global.f64 	%fd2, [%rd9];
	setp.lt.f64 	%p2, %fd1, 0d3CD203AF9EE75616;
	selp.f64 	%fd3, 0d3CD203AF9EE75616, %fd1, %p2;
	setp.gt.f64 	%p3, %fd3, 0d3FEFFFFFFFFFFFF7;
	selp.f64 	%fd4, 0d3FEFFFFFFFFFFFF7, %fd3, %p3;
	mov.f64 	%fd5, 0d3FF0000000000000;
	sub.f64 	%fd6, %fd5, %fd2;
	sub.f64 	%fd7, %fd5, %fd4;
	div.rn.f64 	%fd8, %fd6, %fd7;
	div.rn.f64 	%fd9, %fd2, %fd4;
	sub.f64 	%fd10, %fd8, %fd9;
	add.s64 	%rd10, %rd6, %rd7;
	st.global.f64 	[%rd10], %fd10;
$L__BB18_2:
	ret;

}
	// .globl	column_reduce
.visible .entry column_reduce(
	.param .u64 .ptr .align 1 column_reduce_param_0,
	.param .u64 .ptr .align 1 column_reduce_param_1,
	.param .u32 column_reduce_param_2,
	.param .u32 column_reduce_param_3
)
{
	.reg .pred 	%p<11>;
	.reg .b32 	%r<38>;
	.reg .b32 	%f<83>;
	.reg .b64 	%rd<43>;

	ld.param.u64 	%rd3, [column_reduce_param_0];
	ld.param.u64 	%rd2, [column_reduce_param_1];
	ld.param.u32 	%r23, [column_reduce_param_2];
	ld.param.u32 	%r24, [column_reduce_param_3];
	cvta.to.global.u64 	%rd1, %rd3;
	mov.u32 	%r25, %ctaid.x;
	mov.u32 	%r26, %ntid.x;
	mov.u32 	%r27, %tid.x;
	mad.lo.s32 	%r1, %r25, %r26, %r27;
	setp.ge.s32 	%p1, %r1, %r24;
	@%p1 bra 	$L__BB19_15;
	setp.lt.s32 	%p2, %r23, 1;
	mov.f32 	%f82, 0f00000000;
	@%p2 bra 	$L__BB19_14;
	and.b32  	%r2, %r23, 15;
	setp.lt.u32 	%p3, %r23, 16;
	mov.f32 	%f82, 0f00000000;
	mov.b32 	%r34, 0;
	@%p3 bra 	$L__BB19_5;
	and.b32  	%r34, %r23, 2147483632;
	neg.s32 	%r32, %r34;
	shl.b32 	%r5, %r24, 4;
	mov.f32 	%f82, 0f00000000;
	mul.wide.s32 	%rd6, %r24, 4;
	mov.u32 	%r31, %r1;
$L__BB19_4:
	.pragma "nounroll";
	mul.wide.s32 	%rd4, %r31, 4;
	add.s64 	%rd5, %rd1, %rd4;
	ld.global.f32 	%f18, [%rd5];
	add.f32 	%f19, %f82, %f18;
	add.s64 	%rd7, %rd5, %rd6;
	ld.global.f32 	%f20, [%rd7];
	add.f32 	%f21, %f19, %f20;
	add.s64 	%rd8, %rd7, %rd6;
	ld.global.f32 	%f22, [%rd8];
	add.f32 	%f23, %f21, %f22;
	add.s64 	%rd9, %rd8, %rd6;
	ld.global.f32 	%f24, [%rd9];
	add.f32 	%f25, %f23, %f24;
	add.s64 	%rd10, %rd9, %rd6;
	ld.global.f32 	%f26, [%rd10];
	add.f32 	%f27, %f25, %f26;
	add.s64 	%rd11, %rd10, %rd6;
	ld.global.f32 	%f28, [%rd11];
	add.f32 	%f29, %f27, %f28;
	add.s64 	%rd12, %rd11, %rd6;
	ld.global.f32 	%f30, [%rd12];
	add.f32 	%f31, %f29, %f30;
	add.s64 	%rd13, %rd12, %rd6;
	ld.global.f32 	%f32, [%rd13];
	add.f32 	%f33, %f31, %f32;
	add.s64 	%rd14, %rd13, %rd6;
	ld.global.f32 	%f34, [%rd14];
	add.f32 	%f35, %f33, %f34;
	add.s64 	%rd15, %rd14, %rd6;
	ld.global.f32 	%f36, [%rd15];
	add.f32 	%f37, %f35, %f36;
	add.s64 	%rd16, %rd15, %rd6;
	ld.global.f32 	%f38, [%rd16];
	add.f32 	%f39, %f37, %f38;
	add.s64 	%rd17, %rd16, %rd6;
	ld.global.f32 	%f40, [%rd17];
	add.f32 	%f41, %f39, %f40;
	add.s64 	%rd18, %rd17, %rd6;
	ld.global.f32 	%f42, [%rd18];
	add.f32 	%f43, %f41, %f42;
	add.s64 	%rd19, %rd18, %rd6;
	ld.global.f32 	%f44, [%rd19];
	add.f32 	%f45, %f43, %f44;
	add.s64 	%rd20, %rd19, %rd6;
	ld.global.f32 	%f46, [%rd20];
	add.f32 	%f47, %f45, %f46;
	add.s64 	%rd21, %rd20, %rd6;
	ld.global.f32 	%f48, [%rd21];
	add.f32 	%f82, %f47, %f48;
	add.s32 	%r32, %r32, 16;
	add.s32 	%r31, %r31, %r5;
	setp.ne.s32 	%p4, %r32, 0;
	@%p4 bra 	$L__BB19_4;
$L__BB19_5:
	setp.eq.s32 	%p5, %r2, 0;
	@%p5 bra 	$L__BB19_14;
	and.b32  	%r11, %r23, 7;
	setp.lt.u32 	%p6, %r2, 8;
	@%p6 bra 	$L__BB19_8;
	mad.lo.s32 	%r29, %r34, %r24, %r1;
	mul.wide.s32 	%rd22, %r29, 4;
	add.s64 	%rd23, %rd1, %rd22;
	ld.global.f32 	%f50, [%rd23];
	add.f32 	%f51, %f82, %f50;
	mul.wide.s32 	%rd24, %r24, 4;
	add.s64 	%rd25, %rd23, %rd24;
	ld.global.f32 	%f52, [%rd25];
	add.f32 	%f53, %f51, %f52;
	add.s64 	%rd26, %rd25, %rd24;
	ld.global.f32 	%f54, [%rd26];
	add.f32 	%f55, %f53, %f54;
	add.s64 	%rd27, %rd26, %rd24;
	ld.global.f32 	%f56, [%rd27];
	add.f32 	%f57, %f55, %f56;
	add.s64 	%rd28, %rd27, %rd24;
	ld.global.f32 	%f58, [%rd28];
	add.f32 	%f59, %f57, %f58;
	add.s64 	%rd29, %rd28, %rd24;
	ld.global.f32 	%f60, [%rd29];
	add.f32 	%f61, %f59, %f60;
	add.s64 	%rd30, %rd29, %rd24;
	ld.global.f32 	%f62, [%rd30];
	add.f32 	%f63, %f61, %f62;
	add.s64 	%rd31, %rd30, %rd24;
	ld.global.f32 	%f64, [%rd31];
	add.f32 	%f82, %f63, %f64;
	add.s32 	%r34, %r34, 8;
$L__BB19_8:
	setp.eq.s32 	%p7, %r11, 0;
	@%p7 bra 	$L__BB19_14;
	and.b32  	%r14, %r23, 3;
	setp.lt.u32 	%p8, %r11, 4;
	@%p8 bra 	$L__BB19_11;
	mad.lo.s32 	%r30, %r34, %r24, %r1;
	mul.wide.s32 	%rd32, %r30, 4;
	add.s64 	%rd33, %rd1, %rd32;
	ld.global.f32 	%f66, [%rd33];
	add.f32 	%f67, %f82, %f66;
	mul.wide.s32 	%rd34, %r24, 4;
	add.s64 	%rd35, %rd33, %rd34;
	ld.global.f32 	%f68, [%rd35];
	add.f32 	%f69, %f67, %f68;
	add.s64 	%rd36, %rd35, %rd34;
	ld.global.f32 	%f70, [%rd36];
	add.f32 	%f71, %f69, %f70;
	add.s64 	%rd37, %rd36, %rd34;
	ld.global.f32 	%f72, [%rd37];
	add.f32 	%f82, %f71, %f72;
	add.s32 	%r34, %r34, 4;
$L__BB19_11:
	setp.eq.s32 	%p9, %r14, 0;
	@%p9 bra 	$L__BB19_14;
	mad.lo.s32 	%r37, %r34, %r24, %r1;
	neg.s32 	%r36, %r14;
$L__BB19_13:
	.pragma "nounroll";
	mul.wide.s32 	%rd38, %r37, 4;
	add.s64 	%rd39, %rd1, %rd38;
	ld.global.f32 	%f73, [%rd39];
	add.f32 	%f82, %f82, %f73;
	add.s32 	%r37, %r37, %r24;
	add.s32 	%r36, %r36, 1;
	setp.ne.s32 	%p10, %r36, 0;
	@%p10 bra 	$L__BB19_13;
$L__BB19_14:
	cvta.to.global.u64 	%rd40, %rd2;
	mul.wide.s32 	%rd41, %r1, 4;
	add.s64 	%rd42, %rd40, %rd41;
	st.global.f32 	[%rd42], %f82;
$L__BB19_15:
	ret;

}
.func  (.param .align 16 .b8 func_retval0[16]) __internal_trig_reduction_slowpathd(
	.param .b64 __internal_trig_reduction_slowpathd_param_0
)
{
	.local .align 8 .b8 	__local_depot20[40];
	.reg .b64 	%SP;
	.reg .b64 	%SPL;
	.reg .pred 	%p<10>;
	.reg .b32 	%r<47>;
	.reg .b64 	%rd<74>;
	.reg .b64 	%fd<5>;

	mov.u64 	%SPL, __local_depot20;
	ld.param.f64 	%fd4, [__internal_trig_reduction_slowpathd_param_0];
	add.u64 	%rd1, %SPL, 0;
	{
	.reg .b32 %temp; 
	mov.b64 	{%temp, %r1}, %fd4;
	}
	shr.u32 	%r2, %r1, 20;
	and.b32  	%r3, %r2, 2047;
	setp.eq.s32 	%p1, %r3, 2047;
	mov.b32 	%r46, 0;
	@%p1 bra 	$L__BB20_9;
	add.s32 	%r20, %r3, -1024;
	mov.b64 	%rd20, %fd4;
	shl.b64 	%rd2, %rd20, 11;
	shr.u32 	%r4, %r20, 6;
	sub.s32 	%r45, 15, %r4;
	sub.s32 	%r21, 19, %r4;
	setp.lt.u32 	%p2, %r20, 128;
	selp.b32 	%r6, 18, %r21, %p2;
	setp.ge.s32 	%p3, %r45, %r6;
	mov.b64 	%rd70, 0;
	@%p3 bra 	$L__BB20_4;
	add.s32 	%r23, %r6, %r4;
	neg.s32 	%r43, %r23;
	or.b64  	%rd3, %rd2, -9223372036854775808;
	mov.b64 	%rd70, 0;
	mov.b32 	%r42, 0;
	mov.u64 	%rd25, __cudart_i2opi_d;
	mov.u32 	%r44, %r45;
$L__BB20_3:
	.pragma "nounroll";
	mul.wide.s32 	%rd22, %r42, 8;
	add.s64 	%rd23, %rd1, %rd22;
	mul.wide.s32 	%rd24, %r44, 8;
	add.s64 	%rd26, %rd25, %rd24;
	ld.global.nc.u64 	%rd27, [%rd26];
	{
	.reg .u32 %r0, %r1, %r2, %r3, %alo, %ahi, %blo, %bhi, %clo, %chi;
	mov.b64 	{%alo,%ahi}, %rd27;
	mov.b64 	{%blo,%bhi}, %rd3;
	mov.b64 	{%clo,%chi}, %rd70;
	mad.lo.cc.u32 	%r0, %alo, %blo, %clo;
	madc.hi.cc.u32 	%r1, %alo, %blo, %chi;
	madc.hi.u32 	%r2, %alo, %bhi, 0;
	mad.lo.cc.u32 	%r1, %alo, %bhi, %r1;
	madc.hi.cc.u32 	%r2, %ahi, %blo, %r2;
	madc.hi.u32 	%r3, %ahi, %bhi, 0;
	mad.lo.cc.u32 	%r1, %ahi, %blo, %r1;
	madc.lo.cc.u32 	%r2, %ahi, %bhi, %r2;
	addc.u32 	%r3, %r3, 0;
	mov.b64 	%rd28, {%r0,%r1};
	mov.b64 	%rd70, {%r2,%r3};
	}
	st.local.u64 	[%rd23], %rd28;
	add.s32 	%r44, %r44, 1;
	add.s32 	%r43, %r43, 1;
	add.s32 	%r42, %r42, 1;
	setp.ne.s32 	%p4, %r43, -15;
	mov.u32 	%r45, %r6;
	@%p4 bra 	$L__BB20_3;
$L__BB20_4:
	cvt.s64.s32 	%rd29, %r45;
	cvt.u64.u32 	%rd30, %r4;
	add.s64 	%rd31, %rd30, %rd29;
	shl.b64 	%rd32, %rd31, 3;
	add.s64 	%rd33, %rd1, %rd32;
	st.local.u64 	[%rd33+-120], %rd70;
	and.b32  	%r15, %r2, 63;
	ld.local.u64 	%rd72, [%rd1+16];
	ld.local.u64 	%rd71, [%rd1+24];
	setp.eq.s32 	%p5, %r15, 0;
	@%p5 bra 	$L__BB20_6;
	shl.b64 	%rd34, %rd71, %r15;
	shr.u64 	%rd35, %rd72, 1;
	xor.b32  	%r24, %r15, 63;
	shr.u64 	%rd36, %rd35, %r24;
	or.b64  	%rd71, %rd34, %rd36;
	ld.local.u64 	%rd37, [%rd1+8];
	shl.b64 	%rd38, %rd72, %r15;
	shr.u64 	%rd39, %rd37, 1;
	shr.u64 	%rd40, %rd39, %r24;
	or.b64  	%rd72, %rd38, %rd40;
$L__BB20_6:
	and.b32  	%r25, %r1, -2147483648;
	shr.u64 	%rd41, %rd71, 62;
	cvt.u32.u64 	%r26, %rd41;
	mov.b64 	{%r27, %r28}, %rd71;
	mov.b64 	{%r29, %r30}, %rd72;
	shf.l.wrap.b32 	%r31, %r30, %r27, 2;
	shf.l.wrap.b32 	%r32, %r27, %r28, 2;
	mov.b64 	%rd42, {%r31, %r32};
	shl.b64 	%rd43, %rd72, 2;
	shr.u64 	%rd44, %rd42, 63;
	cvt.u32.u64 	%r33, %rd44;
	add.s32 	%r34, %r33, %r26;
	setp.eq.s32 	%p6, %r25, 0;
	neg.s32 	%r35, %r34;
	selp.b32 	%r46, %r34, %r35, %p6;
	setp.gt.s64 	%p7, %rd42, -1;
	mov.b64 	%rd45, 0;
	{
	.reg .u32 %r0, %r1, %r2, %r3, %a0, %a1, %a2, %a3, %b0, %b1, %b2, %b3;
	mov.b64 	{%a0,%a1}, %rd45;
	mov.b64 	{%a2,%a3}, %rd45;
	mov.b64 	{%b0,%b1}, %rd43;
	mov.b64 	{%b2,%b3}, %rd42;
	sub.cc.u32 	%r0, %a0, %b0;
	subc.cc.u32 	%r1, %a1, %b1;
	subc.cc.u32 	%r2, %a2, %b2;
	subc.u32 	%r3, %a3, %b3;
	mov.b64 	%rd46, {%r0,%r1};
	mov.b64 	%rd47, {%r2,%r3};
	}
	xor.b32  	%r36, %r25, -2147483648;
	selp.b64 	%rd73, %rd42, %rd47, %p7;
	selp.b64 	%rd14, %rd43, %rd46, %p7;
	selp.b32 	%r17, %r25, %r36, %p7;
	clz.b64 	%r37, %rd73;
	cvt.u64.u32 	%rd15, %r37;
	setp.eq.s32 	%p8, %r37, 0;
	@%p8 bra 	$L__BB20_8;
	cvt.u32.u64 	%r38, %rd15;
	and.b32  	%r39, %r38, 63;
	shl.b64 	%rd48, %rd73, %r39;
	shr.u64 	%rd49, %rd14, 1;
	not.b32 	%r40, %r38;
	and.b32  	%r41, %r40, 63;
	shr.u64 	%rd50, %rd49, %r41;
	or.b64  	%rd73, %rd48, %rd50;
$L__BB20_8:
	mov.b64 	%rd51, -3958705157555305931;
	{
	.reg .u32 %r0, %r1, %r2, %r3, %alo, %ahi, %blo, %bhi;
	mov.b64 	{%alo,%ahi}, %rd73;
	mov.b64 	{%blo,%bhi}, %rd51;
	mul.lo.u32 	%r0, %alo, %blo;
	mul.hi.u32 	%r1, %alo, %blo;
	mad.lo.cc.u32 	%r1, %alo, %bhi, %r1;
	madc.hi.u32 	%r2, %alo, %bhi, 0;
	mad.lo.cc.u32 	%r1, %ahi, %blo, %r1;
	madc.hi.cc.u32 	%r2, %ahi, %blo, %r2;
	madc.hi.u32 	%r3, %ahi, %bhi, 0;
	mad.lo.cc.u32 	%r2, %ahi, %bhi, %r2;
	addc.u32 	%r3, %r3, 0;
	mov.b64 	%rd52, {%r0,%r1};
	mov.b64 	%rd53, {%r2,%r3};
	}
	setp.gt.s64 	%p9, %rd53, 0;
	{
	.reg .u32 %r0, %r1, %r2, %r3, %a0, %a1, %a2, %a3, %b0, %b1, %b2, %b3;
	mov.b64 	{%a0,%a1}, %rd52;
	mov.b64 	{%a2,%a3}, %rd53;
	mov.b64 	{%b0,%b1}, %rd52;
	mov.b64 	{%b2,%b3}, %rd53;
	add.cc.u32 	%r0, %a0, %b0;
	addc.cc.u32 	%r1, %a1, %b1;
	addc.cc.u32 	%r2, %a2, %b2;
	addc.u32 	%r3, %a3, %b3;
	mov.b64 	%rd54, {%r0,%r1};
	mov.b64 	%rd55, {%r2,%r3};
	}
	selp.b64 	%rd56, %rd55, %rd53, %p9;
	selp.s64 	%rd57, -1, 0, %p9;
	sub.s64 	%rd58, %rd57, %rd15;
	cvt.u64.u32 	%rd59, %r17;
	shl.b64 	%rd60, %rd59, 32;
	add.s64 	%rd61, %rd56, 1;
	shr.u64 	%rd62, %rd61, 10;
	add.s64 	%rd63, %rd62, 1;
	shr.u64 	%rd64, %rd63, 1;
	shl.b64 	%rd65, %rd58, 52;
	add.s64 	%rd66, %rd65, %rd64;
	add.s64 	%rd67, %rd66, 4602678819172646912;
	or.b64  	%rd68, %rd67, %rd60;
	mov.b64 	%fd4, %rd68;
$L__BB20_9:
	st.param.f64 	[func_retval0], %fd4;
	st.param.b32 	[func_retval0+8], %r46;
	ret;

}


// ===== COMPILED SASS (sm_100) =====

	.target	sm_100

	.elftype	@"ET_EXEC"


//--------------------- .note.nv.tkinfo           --------------------------
	.section	.note.nv.tkinfo,"",@"SHT_NOTE"
	.sectionflags	@"SHF_NOTE_NV_TKINFO"
	.tkinfo
        /*0018*/ 	.word	0x00000002
        /*0030*/ 	.string	""
        /*0030*/ 	.string	"ptxas"
        /*0030*/ 	.string	"Cuda compilation tools, release 13.0, V13.0.88"
        /*0030*/ 	.string	"Build cuda_13.0.r13.0/compiler.36424714_0"
        /*0030*/ 	.string	"-arch sm_100 -m 64 "



//--------------------- .note.nv.cuinfo           --------------------------
	.section	.note.nv.cuinfo,"",@"SHT_NOTE"
	.sectionflags	@"SHF_NOTE_NV_CUINFO"
        /*0018*/ 	.short	0x0002
        /*001a*/ 	.short	0x0064
        /*001c*/ 	.short	0x0082
	.zero		2


//--------------------- .nv.info                  --------------------------
	.section	.nv.info,"",@"SHT_CUDA_INFO"
	.align	4


	//----- nvinfo : EIATTR_REGCOUNT
	.align		4
        /*0000*/ 	.byte	0x04, 0x2f
        /*0002*/ 	.short	(.L_3 - .L_2)
	.align		4
.L_2:
        /*0004*/ 	.word	index@(fill_value)
        /*0008*/ 	.word	0x0000000a


	//----- nvinfo : EIATTR_FRAME_SIZE
	.align		4
.L_3:
        /*000c*/ 	.byte	0x04, 0x11
        /*000e*/ 	.short	(.L_5 - .L_4)
	.align		4
.L_4:
        /*0010*/ 	.word	index@(fill_value)
        /*0014*/ 	.word	0x00000000


	//----- nvinfo : EIATTR_REGCOUNT
	.align		4
.L_5:
        /*0018*/ 	.byte	0x04, 0x2f
        /*001a*/ 	.short	(.L_7 - .L_6)
	.align		4
.L_6:
        /*001c*/ 	.word	index@(vector_add)
        /*0020*/ 	.word	0x0000000c


	//----- nvinfo : EIATTR_FRAME_SIZE
	.align		4
.L_7:
        /*0024*/ 	.byte	0x04, 0x11
        /*0026*/ 	.short	(.L_9 - .L_8)
	.align		4
.L_8:
        /*0028*/ 	.word	index@(vector_add)
        /*002c*/ 	.word	0x00000000


	//----- nvinfo : EIATTR_REGCOUNT
	.align		4
.L_9:
        /*0030*/ 	.byte	0x04, 0x2f
        /*0032*/ 	.short	(.L_11 - .L_10)
	.align		4
.L_10:
        /*0034*/ 	.word	index@(scaleVector)
        /*0038*/ 	.word	0x0000000a


	//----- nvinfo : EIATTR_FRAME_SIZE
	.align		4
.L_11:
        /*003c*/ 	.byte	0x04, 0x11
        /*003e*/ 	.short	(.L_13 - .L_12)
	.align		4
.L_12:
        /*0040*/ 	.word	index@(scaleVector)
        /*0044*/ 	.word	0x00000000


	//----- nvinfo : EIATTR_REGCOUNT
	.align		4
.L_13:
        /*0048*/ 	.byte	0x04, 0x2f
        /*004a*/ 	.short	(.L_15 - .L_14)
	.align		4
.L_14:
        /*004c*/ 	.word	index@(element_op)
        /*0050*/ 	.word	0x0000001c


	//----- nvinfo : EIATTR_FRAME_SIZE
	.align		4
.L_15:
        /*0054*/ 	.byte	0x04, 0x11
        /*0056*/ 	.short	(.L_17 - .L_16)
	.align		4
.L_16:
        /*0058*/ 	.word	index@($element_op$__internal_trig_reduction_slowpathd)
        /*005c*/ 	.word	0x00000028


	//----- nvinfo : EIATTR_FRAME_SIZE
	.align		4
.L_17:
        /*0060*/ 	.byte	0x04, 0x11
        /*0062*/ 	.short	(.L_19 - .L_18)
	.align		4
.L_18:
        /*0064*/ 	.word	index@($__internal_3_$__cuda_sm20_div_rn_f64_full)
        /*0068*/ 	.word	0x00000028


	//----- nvinfo : EIATTR_FRAME_SIZE
	.align		4
.L_19:
        /*006c*/ 	.byte	0x04, 0x11
        /*006e*/ 	.short	(.L_21 - .L_20)
	.align		4
.L_20:
        /*0070*/ 	.word	index@(element_op)
        /*0074*/ 	.word	0x00000028


	//----- nvinfo : EIATTR_REGCOUNT
	.align		4
.L_21:
        /*0078*/ 	.byte	0x04, 0x2f
        /*007a*/ 	.short	(.L_23 - .L_22)
	.align		4
.L_22:
        /*007c*/ 	.word	index@(updateWeights)
        /*0080*/ 	.word	0x0000000a


	//----- nvinfo : EIATTR_FRAME_SIZE
	.align		4
.L_23:
        /*0084*/ 	.byte	0x04, 0x11
        /*0086*/ 	.short	(.L_25 - .L_24)
	.align		4
.L_24:
        /*0088*/ 	.word	index@(updateWeights)
        /*008c*/ 	.word	0x00000000


	//----- nvinfo : EIATTR_REGCOUNT
	.align		4
.L_25:
        /*0090*/ 	.byte	0x04, 0x2f
        /*0092*/ 	.short	(.L_27 - .L_26)
	.align		4
.L_26:
        /*0094*/ 	.word	index@(accuracyKernel)
        /*0098*/ 	.word	0x0000000e


	//----- nvinfo : EIATTR_FRAME_SIZE
	.align		4
.L_27:
        /*009c*/ 	.byte	0x04, 0x11
        /*009e*/ 	.short	(.L_29 - .L_28)
	.align		4
.L_28:
        /*00a0*/ 	.word	index@(accuracyKernel)
        /*00a4*/ 	.word	0x00000000


	//----- nvinfo : EIATTR_REGCOUNT
	.align		4
.L_29:
        /*00a8*/ 	.byte	0x04, 0x2f
        /*00aa*/ 	.short	(.L_31 - .L_30)
	.align		4
.L_30:
        /*00ac*/ 	.word	index@(gemvRowMajor)
        /*00b0*/ 	.word	0x0000001f


	//----- nvinfo : EIATTR_FRAME_SIZE
	.align		4
.L_31:
        /*00b4*/ 	.byte	0x04, 0x11
        /*00b6*/ 	.short	(.L_33 - .L_32)
	.align		4
.L_32:
        /*00b8*/ 	.word	index@(gemvRowMajor)
        /*00bc*/ 	.word	0x00000000


	//----- nvinfo : EIATTR_REGCOUNT
	.align		4
.L_33:
        /*00c0*/ 	.byte	0x04, 0x2f
        /*00c2*/ 	.short	(.L_35 - .L_34)
	.align		4
.L_34:
        /*00c4*/ 	.word	index@(sigmoidKernel)
        /*00c8*/ 	.word	0x00000019


	//----- nvinfo : EIATTR_FRAME_SIZE
	.align		4
.L_35:
        /*00cc*/ 	.byte	0x04, 0x11
        /*00ce*/ 	.short	(.L_37 - .L_36)
	.align		4
.L_36:
        /*00d0*/ 	.word	index@($__internal_2_$__cuda_sm20_div_rn_f64_full)
        /*00d4*/ 	.word	0x00000000


	//----- nvinfo : EIATTR_FRAME_SIZE
	.align		4
.L_37:
        /*00d8*/ 	.byte	0x04, 0x11
        /*00da*/ 	.short	(.L_39 - .L_38)
	.align		4
.L_38:
        /*00dc*/ 	.word	index@($__internal_1_$__cuda_sm20_dblrcp_rn_slowpath_v3)
        /*00e0*/ 	.word	0x00000000


	//----- nvinfo : EIATTR_FRAME_SIZE
	.align		4
.L_39:
        /*00e4*/ 	.byte	0x04, 0x11
        /*00e6*/ 	.short	(.L_41 - .L_40)
	.align		4
.L_40:
        /*00e8*/ 	.word	index@(sigmoidKernel)
        /*00ec*/ 	.word	0x00000000


	//----- nvinfo : EIATTR_REGCOUNT
	.align		4
.L_41:
        /*00f0*/ 	.byte	0x04, 0x2f
        /*00f2*/ 	.short	(.L_43 - .L_42)
	.align		4
.L_42:
        /*00f4*/ 	.word	index@(thresholdKernel)
        /*00f8*/ 	.word	0x0000000c


	//----- nvinfo : EIATTR_FRAME_SIZE
	.align		4
.L_43:
        /*00fc*/ 	.byte	0x04, 0x11
        /*00fe*/ 	.short	(.L_45 - .L_44)
	.align		4
.L_44:
        /*0100*/ 	.word	index@(thresholdKernel)
        /*0104*/ 	.word	0x00000000


	//----- nvinfo : EIATTR_REGCOUNT
	.align		4
.L_45:
        /*0108*/ 	.byte	0x04, 0x2f
        /*010a*/ 	.short	(.L_47 - .L_46)
	.align		4
.L_46:
        /*010c*/ 	.word	index@(gradGemvXT)
        /*0110*/ 	.word	0x00000020


	//----- nvinfo : EIATTR_FRAME_SIZE
	.align		4
.L_47:
        /*0114*/ 	.byte	0x04, 0x11
        /*0116*/ 	.short	(.L_49 - .L_48)
	.align		4
.L_48:
        /*0118*/ 	.word	index@(gradGemvXT)
        /*011c*/ 	.word	0x00000000


	//----- nvinfo : EIATTR_REGCOUNT
	.align		4
.L_49:
        /*0120*/ 	.byte	0x04, 0x2f
        /*0122*/ 	.short	(.L_51 - .L_50)
	.align		4
.L_50:
        /*0124*/ 	.word	index@(compareMemory)
        /*0128*/ 	.word	0x0000000a


	//----- nvinfo : EIATTR_FRAME_SIZE
	.align		4
.L_51:
        /*012c*/ 	.byte	0x04, 0x11
        /*012e*/ 	.short	(.L_53 - .L_52)
	.align		4
.L_52:
        /*0130*/ 	.word	index@(compareMemory)
        /*0134*/ 	.word	0x00000000


	//----- nvinfo : EIATTR_REGCOUNT
	.align		4
.L_53:
        /*0138*/ 	.byte	0x04, 0x2f
        /*013a*/ 	.short	(.L_55 - .L_54)
	.align		4
.L_54:
        /*013c*/ 	.word	index@(transpose_naive)
        /*0140*/ 	.word	0x0000000a


	//----- nvinfo : EIATTR_FRAME_SIZE
	.align		4
.L_55:
        /*0144*/ 	.byte	0x04, 0x11
        /*0146*/ 	.short	(.L_57 - .L_56)
	.align		4
.L_56:
        /*0148*/ 	.word	index@(transpose_naive)
        /*014c*/ 	.word	0x00000000


	//----- nvinfo : EIATTR_REGCOUNT
	.align		4
.L_57:
        /*0150*/ 	.byte	0x04, 0x2f
        /*0152*/ 	.short	(.L_59 - .L_58)
	.align		4
.L_58:
        /*0154*/ 	.word	index@(matrixMulTiled)
        /*0158*/ 	.word	0x00000020


	//----- nvinfo : EIATTR_FRAME_SIZE
	.align		4
.L_59:
        /*015c*/ 	.byte	0x04, 0x11
        /*015e*/ 	.short	(.L_61 - .L_60)
	.align		4
.L_60:
        /*0160*/ 	.word	index@(matrixMulTiled)
        /*0164*/ 	.word	0x00000000


	//----- nvinfo : EIATTR_REGCOUNT
	.align		4
.L_61:
        /*0168*/ 	.byte	0x04, 0x2f
        /*016a*/ 	.short	(.L_63 - .L_62)
	.align		4
.L_62:
        /*016c*/ 	.word	index@(hadamardProd)
        /*0170*/ 	.word	0x0000000e


	//----- nvinfo : EIATTR_FRAME_SIZE
	.align		4
.L_63:
        /*0174*/ 	.byte	0x04, 0x11
        /*0176*/ 	.short	(.L_65 - .L_64)
	.align		4
.L_64:
        /*0178*/ 	.word	index@(hadamardProd)
        /*017c*/ 	.word	0x00000000


	//----- nvinfo : EIATTR_REGCOUNT
	.align		4
.L_65:
        /*0180*/ 	.byte	0x04, 0x2f
        /*0182*/ 	.short	(.L_67 - .L_66)
	.align		4
.L_66:
        /*0184*/ 	.word	index@(reluKernel)
        /*0188*/ 	.word	0x00000010


	//----- nvinfo : EIATTR_FRAME_SIZE
	.align		4
.L_67:
        /*018c*/ 	.byte	0x04, 0x11
        /*018e*/ 	.short	(.L_69 - .L_68)
	.align		4
.L_68:
        /*0190*/ 	.word	index@(reluKernel)
        /*0194*/ 	.word	0x00000000


	//----- nvinfo : EIATTR_REGCOUNT
	.align		4
.L_69:
        /*0198*/ 	.byte	0x04, 0x2f
        /*019a*/ 	.short	(.L_71 - .L_70)
	.align		4
.L_70:
        /*019c*/ 	.word	index@(reluDerivativeKernel)
        /*01a0*/ 	.word	0x0000000c


	//----- nvinfo : EIATTR_FRAME_SIZE
	.align		4
.L_71:
        /*01a4*/ 	.byte	0x04, 0x11
        /*01a6*/ 	.short	(.L_73 - .L_72)
	.align		4
.L_72:
        /*01a8*/ 	.word	index@(reluDerivativeKernel)
        /*01ac*/ 	.word	0x00000000


	//----- nvinfo : EIATTR_REGCOUNT
	.align		4
.L_73:
        /*01b0*/ 	.byte	0x04, 0x2f
        /*01b2*/ 	.short	(.L_75 - .L_74)
	.align		4
.L_74:
        /*01b4*/ 	.word	index@(sigmoidPrimeKernel)
        /*01b8*/ 	.word	0x0000000c


	//----- nvinfo : EIATTR_FRAME_SIZE
	.align		4
.L_75:
        /*01bc*/ 	.byte	0x04, 0x11
        /*01be*/ 	.short	(.L_77 - .L_76)
	.align		4
.L_76:
        /*01c0*/ 	.word	index@(sigmoidPrimeKernel)
        /*01c4*/ 	.word	0x00000000


	//----- nvinfo : EIATTR_REGCOUNT
	.align		4
.L_77:
        /*01c8*/ 	.byte	0x04, 0x2f
        /*01ca*/ 	.short	(.L_79 - .L_78)
	.align		4
.L_78:
        /*01cc*/ 	.word	index@(sumReductionKernel)
        /*01d0*/ 	.word	0x0000000d


	//----- nvinfo : EIATTR_FRAME_SIZE
	.align		4
.L_79:
        /*01d4*/ 	.byte	0x04, 0x11
        /*01d6*/ 	.short	(.L_81 - .L_80)
	.align		4
.L_80:
        /*01d8*/ 	.word	index@(sumReductionKernel)
        /*01dc*/ 	.word	0x00000000


	//----- nvinfo : EIATTR_REGCOUNT
	.align		4
.L_81:
        /*01e0*/ 	.byte	0x04, 0x2f
        /*01e2*/ 	.short	(.L_83 - .L_82)
	.align		4
.L_82:
        /*01e4*/ 	.word	index@(logLossDerivativeKernel)
        /*01e8*/ 	.word	0x0000001e


	//----- nvinfo : EIATTR_FRAME_SIZE
	.align		4
.L_83:
        /*01ec*/ 	.byte	0x04, 0x11
        /*01ee*/ 	.short	(.L_85 - .L_84)
	.align		4
.L_84:
        /*01f0*/ 	.word	index@($__internal_0_$__cuda_sm20_div_rn_f64_full)
        /*01f4*/ 	.word	0x00000000


	//----- nvinfo : EIATTR_FRAME_SIZE
	.align		4
.L_85:
        /*01f8*/ 	.byte	0x04, 0x11
        /*01fa*/ 	.short	(.L_87 - .L_86)
	.align		4
.L_86:
        /*01fc*/ 	.word	index@(logLossDerivativeKernel)
        /*0200*/ 	.word	0x00000000


	//----- nvinfo : EIATTR_REGCOUNT
	.align		4
.L_87:
        /*0204*/ 	.byte	0x04, 0x2f
        /*0206*/ 	.short	(.L_89 - .L_88)
	.align		4
.L_88:
        /*0208*/ 	.word	index@(column_reduce)
        /*020c*/ 	.word	0x00000020


	//----- nvinfo : EIATTR_FRAME_SIZE
	.align		4
.L_89:
        /*0210*/ 	.byte	0x04, 0x11
        /*0212*/ 	.short	(.L_91 - .L_90)
	.align		4
.L_90:
        /*0214*/ 	.word	index@(column_reduce)
        /*0218*/ 	.word	0x00000000


	//----- nvinfo : EIATTR_MIN_STACK_SIZE
	.align		4
.L_91:
        /*021c*/ 	.byte	0x04, 0x12
        /*021e*/ 	.short	(.L_93 - .L_92)
	.align		4
.L_92:
        /*0220*/ 	.word	index@(column_reduce)
        /*0224*/ 	.word	0x00000000


	//----- nvinfo : EIATTR_MIN_STACK_SIZE
	.align		4
.L_93:
        /*0228*/ 	.byte	0x04, 0x12
        /*022a*/ 	.short	(.L_95 - .L_94)
	.align		4
.L_94:
        /*022c*/ 	.word	index@(logLossDerivativeKernel)
        /*0230*/ 	.word	0x00000000


	//----- nvinfo : EIATTR_MIN_STACK_SIZE
	.align		4
.L_95:
        /*0234*/ 	.byte	0x04, 0x12
        /*0236*/ 	.short	(.L_97 - .L_96)
	.align		4
.L_96:
        /*0238*/ 	.word	index@(sumReductionKernel)
        /*023c*/ 	.word	0x00000000


	//----- nvinfo : EIATTR_MIN_STACK_SIZE
	.align		4
.L_97:
        /*0240*/ 	.byte	0x04, 0x12
        /*0242*/ 	.short	(.L_99 - .L_98)
	.align		4
.L_98:
        /*0244*/ 	.word	index@(sigmoidPrimeKernel)
        /*0248*/ 	.word	0x00000000


	//----- nvinfo : EIATTR_MIN_STACK_SIZE
	.align		4
.L_99:
        /*024c*/ 	.byte	0x04, 0x12
        /*024e*/ 	.short	(.L_101 - .L_100)
	.align		4
.L_100:
        /*0250*/ 	.word	index@(reluDerivativeKernel)
        /*0254*/ 	.word	0x00000000


	//----- nvinfo : EIATTR_MIN_STACK_SIZE
	.align		4
.L_101:
        /*0258*/ 	.byte	0x04, 0x12
        /*025a*/ 	.short	(.L_103 - .L_102)
	.align		4
.L_102:
        /*025c*/ 	.word	index@(reluKernel)
        /*0260*/ 	.word	0x00000000


	//----- nvinfo : EIATTR_MIN_STACK_SIZE
	.align		4
.L_103:
        /*0264*/ 	.byte	0x04, 0x12
        /*0266*/ 	.short	(.L_105 - .L_104)
	.align		4
.L_104:
        /*0268*/ 	.word	index@(hadamardProd)
        /*026c*/ 	.word	0x00000000


	//----- nvinfo : EIATTR_MIN_STACK_SIZE
	.align		4
.L_105:
        /*0270*/ 	.byte	0x04, 0x12
        /*0272*/ 	.short	(.L_107 - .L_106)
	.align		4
.L_106:
        /*0274*/ 	.word	index@(matrixMulTiled)
        /*0278*/ 	.word	0x00000000


	//----- nvinfo : EIATTR_MIN_STACK_SIZE
	.align		4
.L_107:
        /*027c*/ 	.byte	0x04, 0x12
        /*027e*/ 	.short	(.L_109 - .L_108)
	.align		4
.L_108:
        /*0280*/ 	.word	index@(transpose_naive)
        /*0284*/ 	.word	0x00000000


	//----- nvinfo : EIATTR_MIN_STACK_SIZE
	.align		4
.L_109:
        /*0288*/ 	.byte	0x04, 0x12
        /*028a*/ 	.short	(.L_111 - .L_110)
	.align		4
.L_110:
        /*028c*/ 	.word	index@(compareMemory)
        /*0290*/ 	.word	0x00000000


	//----- nvinfo : EIATTR_MIN_STACK_SIZE
	.align		4
.L_111:
        /*0294*/ 	.byte	0x04, 0x12
        /*0296*/ 	.short	(.L_113 - .L_112)
	.align		4
.L_112:
        /*0298*/ 	.word	index@(gradGemvXT)
        /*029c*/ 	.word	0x00000000


	//----- nvinfo : EIATTR_MIN_STACK_SIZE
	.align		4
.L_113:
        /*02a0*/ 	.byte	0x04, 0x12
        /*02a2*/ 	.short	(.L_115 - .L_114)
	.align		4
.L_114:
        /*02a4*/ 	.word	index@(thresholdKernel)
        /*02a8*/ 	.word	0x00000000


	//----- nvinfo : EIATTR_MIN_STACK_SIZE
	.align		4
.L_115:
        /*02ac*/ 	.byte	0x04, 0x12
        /*02ae*/ 	.short	(.L_117 - .L_116)
	.align		4
.L_116:
        /*02b0*/ 	.word	index@(sigmoidKernel)
        /*02b4*/ 	.word	0x00000000


	//----- nvinfo : EIATTR_MIN_STACK_SIZE
	.align		4
.L_117:
        /*02b8*/ 	.byte	0x04, 0x12
        /*02ba*/ 	.short	(.L_119 - .L_118)
	.align		4
.L_118:
        /*02bc*/ 	.word	index@(gemvRowMajor)
        /*02c0*/ 	.word	0x00000000


	//----- nvinfo : EIATTR_MIN_STACK_SIZE
	.align		4
.L_119:
        /*02c4*/ 	.byte	0x04, 0x12
        /*02c6*/ 	.short	(.L_121 - .L_120)
	.align		4
.L_120:
        /*02c8*/ 	.word	index@(accuracyKernel)
        /*02cc*/ 	.word	0x00000000


	//----- nvinfo : EIATTR_MIN_STACK_SIZE
	.align		4
.L_121:
        /*02d0*/ 	.byte	0x04, 0x12
        /*02d2*/ 	.short	(.L_123 - .L_122)
	.align		4
.L_122:
        /*02d4*/ 	.word	index@(updateWeights)
        /*02d8*/ 	.word	0x00000000


	//----- nvinfo : EIATTR_MIN_STACK_SIZE
	.align		4
.L_123:
        /*02dc*/ 	.byte	0x04, 0x12
        /*02de*/ 	.short	(.L_125 - .L_124)
	.align		4
.L_124:
        /*02e0*/ 	.word	index@(element_op)
        /*02e4*/ 	.word	0x00000028


	//----- nvinfo : EIATTR_MIN_STACK_SIZE
	.align		4
.L_125:
        /*02e8*/ 	.byte	0x04, 0x12
        /*02ea*/ 	.short	(.L_127 - .L_126)
	.align		4
.L_126:
        /*02ec*/ 	.word	index@(scaleVector)
        /*02f0*/ 	.word	0x00000000


	//----- nvinfo : EIATTR_MIN_STACK_SIZE
	.align		4
.L_127:
        /*02f4*/ 	.byte	0x04, 0x12
        /*02f6*/ 	.short	(.L_129 - .L_128)
	.align		4
.L_128:
        /*02f8*/ 	.word	index@(vector_add)
        /*02fc*/ 	.word	0x00000000


	//----- nvinfo : EIATTR_MIN_STACK_SIZE
	.align		4
.L_129:
        /*0300*/ 	.byte	0x04, 0x12
        /*0302*/ 	.short	(.L_131 - .L_130)
	.align		4
.L_130:
        /*0304*/ 	.word	index@(fill_value)
        /*0308*/ 	.word	0x00000000
.L_131:


//--------------------- .nv.compat                --------------------------
	.section	.nv.compat,"",@"SHT_CUDA_COMPAT_INFO"
	.align	4
        /*0000*/ 	.byte	0x02, 0x09, 0x00, 0x00, 0x02, 0x02, 0x01, 0x00, 0x02, 0x05, 0x05, 0x00, 0x03, 0x07, 0x01, 0x01
        /*0010*/ 	.byte	0x02, 0x03, 0x00, 0x00, 0x02, 0x06, 0x01, 0x00, 0x04, 0x0b, 0x08, 0x00, 0x01, 0x00, 0x00, 0x00
        /*0020*/ 	.byte	0x00, 0x00, 0x00, 0x00


//--------------------- .nv.info.column_reduce    --------------------------
	.section	.nv.info.column_reduce,"",@"SHT_CUDA_INFO"
	.sectionflags	@""
	.align	4


	//----- nvinfo : EIATTR_CUDA_API_VERSION
	.align		4
        /*0000*/ 	.byte	0x04, 0x37
        /*0002*/ 	.short	(.L_133 - .L_132)
.L_132:
        /*0004*/ 	.word	0x00000082


	//----- nvinfo : EIATTR_KPARAM_INFO
	.align		4
.L_133:
        /*0008*/ 	.byte	0x04, 0x17
        /*000a*/ 	.short	(.L_135 - .L_134)
.L_134:
        /*000c*/ 	.word	0x00000000
        /*0010*/ 	.short	0x0003
        /*0012*/ 	.short	0x0014
        /*0014*/ 	.byte	0x00, 0xf0, 0x11, 0x00


	//----- nvinfo : EIATTR_KPARAM_INFO
	.align		4
.L_135:
        /*0018*/ 	.byte	0x04, 0x17
        /*001a*/ 	.short	(.L_137 - .L_136)
.L_136:
        /*001c*/ 	.word	0x00000000
        /*0020*/ 	.short	0x0002
        /*0022*/ 	.short	0x0010
        /*0024*/ 	.byte	0x00, 0xf0, 0x11, 0x00


	//----- nvinfo : EIATTR_KPARAM_INFO
	.align		4
.L_137:
        /*0028*/ 	.byte	0x04, 0x17
        /*002a*/ 	.short	(.L_139 - .L_138)
.L_138:
        /*002c*/ 	.word	0x00000000
        /*0030*/ 	.short	0x0001
        /*0032*/ 	.short	0x0008
        /*0034*/ 	.byte	0x00, 0xf5, 0x21, 0x00


	//----- nvinfo : EIATTR_KPARAM_INFO
	.align		4
.L_139:
        /*0038*/ 	.byte	0x04, 0x17
        /*003a*/ 	.short	(.L_141 - .L_140)
.L_140:
        /*003c*/ 	.word	0x00000000
        /*0040*/ 	.short	0x0000
        /*0042*/ 	.short	0x0000
        /*0044*/ 	.byte	0x00, 0xf5, 0x21, 0x00


	//----- nvinfo : EIATTR_SPARSE_MMA_MASK
	.align		4
.L_141:
        /*0048*/ 	.byte	0x03, 0x50
        /*004a*/ 	.short	0x0000


	//----- nvinfo : EIATTR_MAXREG_COUNT
	.align		4
        /*004c*/ 	.byte	0x03, 0x1b
        /*004e*/ 	.short	0x00ff


	//----- nvinfo : EIATTR_MERCURY_ISA_VERSION
	.align		4
        /*0050*/ 	.byte	0x03, 0x5f
        /*0052*/ 	.short	0x0101


	//----- nvinfo : EIATTR_VRC_CTA_INIT_COUNT
	.align		4
        /*0054*/ 	.byte	0x02, 0x4a
	.zero		1
	.zero		1


	//----- nvinfo : EIATTR_EXIT_INSTR_OFFSETS
	.align		4
        /*0058*/ 	.byte	0x04, 0x1c
        /*005a*/ 	.short	(.L_143 - .L_142)


	//   ....[0]....
.L_142:
        /*005c*/ 	.word	0x00000070


	//   ....[1]....
        /*0060*/ 	.word	0x000008e0


	//----- nvinfo : EIATTR_CBANK_PARAM_SIZE
	.align		4
.L_143:
        /*0064*/ 	.byte	0x03, 0x19
        /*0066*/ 	.short	0x0018


	//----- nvinfo : EIATTR_PARAM_CBANK
	.align		4
        /*0068*/ 	.byte	0x04, 0x0a
        /*006a*/ 	.short	(.L_145 - .L_144)
	.align		4
.L_144:
        /*006c*/ 	.word	index@(.nv.constant0.column_reduce)
        /*0070*/ 	.short	0x0380
        /*0072*/ 	.short	0x0018


	//----- nvinfo : EIATTR_SW_WAR
	.align		4
.L_145:
        /*0074*/ 	.byte	0x04, 0x36
        /*0076*/ 	.short	(.L_147 - .L_146)
.L_146:
        /*0078*/ 	.word	0x00000008
.L_147:


//--------------------- .nv.info.logLossDerivativeKernel --------------------------
	.section	.nv.info.logLossDerivativeKernel,"",@"SHT_CUDA_INFO"
	.sectionflags	@""
	.align	4


	//----- nvinfo : EIATTR_CUDA_API_VERSION
	.align		4
        /*0000*/ 	.byte	0x04, 0x37
        /*0002*/ 	.short	(.L_149 - .L_148)
.L_148:
        /*0004*/ 	.word	0x00000082


	//----- nvinfo : EIATTR_KPARAM_INFO
	.align		4
.L_149:
        /*0008*/ 	.byte	0x04, 0x17
        /*000a*/ 	.short	(.L_151 - .L_150)
.L_150:
        /*000c*/ 	.word	0x00000000
        /*0010*/ 	.short	0x0003
        /*0012*/ 	.short	0x0018
        /*0014*/ 	.byte	0x00, 0xf0, 0x11, 0x00


	//----- nvinfo : EIATTR_KPARAM_INFO
	.align		4
.L_151:
        /*0018*/ 	.byte	0x04, 0x17
        /*001a*/ 	.short	(.L_153 - .L_152)
.L_152:
        /*001c*/ 	.word	0x00000000
        /*0020*/ 	.short	0x0002
        /*0022*/ 	.short	0x0010
        /*0024*/ 	.byte	0x00, 0xf5, 0x21, 0x00


	//----- nvinfo : EIATTR_KPARAM_INFO
	.align		4
.L_153:
        /*0028*/ 	.byte	0x04, 0x17
        /*002a*/ 	.short	(.L_155 - .L_154)
.L_154:
        /*002c*/ 	.word	0x00000000
        /*0030*/ 	.short	0x0001
        /*0032*/ 	.short	0x0008
        /*0034*/ 	.byte	0x00, 0xf5, 0x21, 0x00


	//----- nvinfo : EIATTR_KPARAM_INFO
	.align		4
.L_155:
        /*0038*/ 	.byte	0x04, 0x17
        /*003a*/ 	.short	(.L_157 - .L_156)
.L_156:
        /*003c*/ 	.word	0x00000000
        /*0040*/ 	.short	0x0000
        /*0042*/ 	.short	0x0000
        /*0044*/ 	.byte	0x00, 0xf5, 0x21, 0x00


	//----- nvinfo : EIATTR_SPARSE_MMA_MASK
	.align		4
.L_157:
        /*0048*/ 	.byte	0x03, 0x50
        /*004a*/ 	.short	0x0000


	//----- nvinfo : EIATTR_MAXREG_COUNT
	.align		4
        /*004c*/ 	.byte	0x03, 0x1b
        /*004e*/ 	.short	0x00ff


	//----- nvinfo : EIATTR_MERCURY_ISA_VERSION
	.align		4
        /*0050*/ 	.byte	0x03, 0x5f
        /*0052*/ 	.short	0x0101


	//----- nvinfo : EIATTR_VRC_CTA_INIT_COUNT
	.align		4
        /*0054*/ 	.byte	0x02, 0x4a
	.zero		1
	.zero		1


	//----- nvinfo : EIATTR_EXIT_INSTR_OFFSETS
	.align		4
        /*0058*/ 	.byte	0x04, 0x1c
        /*005a*/ 	.short	(.L_159 - .L_158)


	//   ....[0]....
.L_158:
        /*005c*/ 	.word	0x00000070


	//   ....[1]....
        /*0060*/ 	.word	0x000004d0


	//----- nvinfo : EIATTR_CRS_STACK_SIZE
	.align		4
.L_159:
        /*0064*/ 	.byte	0x04, 0x1e
        /*0066*/ 	.short	(.L_161 - .L_160)
.L_160:
        /*0068*/ 	.word	0x00000000


	//----- nvinfo : EIATTR_CBANK_PARAM_SIZE
	.align		4
.L_161:
        /*006c*/ 	.byte	0x03, 0x19
        /*006e*/ 	.short	0x001c


	//----- nvinfo : EIATTR_PARAM_CBANK
	.align		4
        /*0070*/ 	.byte	0x04, 0x0a
        /*0072*/ 	.short	(.L_163 - .L_162)
	.align		4
.L_162:
        /*0074*/ 	.word	index@(.nv.constant0.logLossDerivativeKernel)
        /*0078*/ 	.short	0x0380
        /*007a*/ 	.short	0x001c


	//----- nvinfo : EIATTR_SW_WAR
	.align		4
.L_163:
        /*007c*/ 	.byte	0x04, 0x36
        /*007e*/ 	.short	(.L_165 - .L_164)
.L_164:
        /*0080*/ 	.word	0x00000008
.L_165:


//--------------------- .nv.info.sumReductionKernel --------------------------
	.section	.nv.info.sumReductionKernel,"",@"SHT_CUDA_INFO"
	.sectionflags	@""
	.align	4


	//----- nvinfo : EIATTR_CUDA_API_VERSION
	.align		4
        /*0000*/ 	.byte	0x04, 0x37
        /*0002*/ 	.short	(.L_167 - .L_166)
.L_166:
        /*0004*/ 	.word	0x00000082


	//----- nvinfo : EIATTR_KPARAM_INFO
	.align		4
.L_167:
        /*0008*/ 	.byte	0x04, 0x17
        /*000a*/ 	.short	(.L_169 - .L_168)
.L_168:
        /*000c*/ 	.word	0x00000000
        /*0010*/ 	.short	0x0002
        /*0012*/ 	.short	0x0010
        /*0014*/ 	.byte	0x00, 0xf0, 0x11, 0x00


	//----- nvinfo : EIATTR_KPARAM_INFO
	.align		4
.L_169:
        /*0018*/ 	.byte	0x04, 0x17
        /*001a*/ 	.short	(.L_171 - .L_170)
.L_170:
        /*001c*/ 	.word	0x00000000
        /*0020*/ 	.short	0x0001
        /*0022*/ 	.short	0x0008
        /*0024*/ 	.byte	0x00, 0xf5, 0x21, 0x00


	//----- nvinfo : EIATTR_KPARAM_INFO
	.align		4
.L_171:
        /*0028*/ 	.byte	0x04, 0x17
        /*002a*/ 	.short	(.L_173 - .L_172)
.L_172:
        /*002c*/ 	.word	0x00000000
        /*0030*/ 	.short	0x0000
        /*0032*/ 	.short	0x0000
        /*0034*/ 	.byte	0x00, 0xf5, 0x21, 0x00


	//----- nvinfo : EIATTR_SPARSE_MMA_MASK
	.align		4
.L_173:
        /*0038*/ 	.byte	0x03, 0x50
        /*003a*/ 	.short	0x0000


	//----- nvinfo : EIATTR_MAXREG_COUNT
	.align		4
        /*003c*/ 	.byte	0x03, 0x1b
        /*003e*/ 	.short	0x00ff


	//----- nvinfo : EIATTR_NUM_BARRIERS
	.align		4
        /*0040*/ 	.byte	0x02, 0x4c
        /*0042*/ 	.byte	0x01
	.zero		1


	//----- nvinfo : EIATTR_MERCURY_ISA_VERSION
	.align		4
        /*0044*/ 	.byte	0x03, 0x5f
        /*0046*/ 	.short	0x0101


	//----- nvinfo : EIATTR_VRC_CTA_INIT_COUNT
	.align		4
        /*0048*/ 	.byte	0x02, 0x4a
	.zero		1
	.zero		1


	//----- nvinfo : EIATTR_EXIT_INSTR_OFFSETS
	.align		4
        /*004c*/ 	.byte	0x04, 0x1c
        /*004e*/ 	.short	(.L_175 - .L_174)


	//   ....[0]....
.L_174:
        /*0050*/ 	.word	0x00000210


	//   ....[1]....
        /*0054*/ 	.word	0x00000290


	//----- nvinfo : EIATTR_CBANK_PARAM_SIZE
	.align		4
.L_175:
        /*0058*/ 	.byte	0x03, 0x19
        /*005a*/ 	.short	0x0014


	//----- nvinfo : EIATTR_PARAM_CBANK
	.align		4
        /*005c*/ 	.byte	0x04, 0x0a
        /*005e*/ 	.short	(.L_177 - .L_176)
	.align		4
.L_176:
        /*0060*/ 	.word	index@(.nv.constant0.sumReductionKernel)
        /*0064*/ 	.short	0x0380
        /*0066*/ 	.short	0x0014


	//----- nvinfo : EIATTR_SW_WAR
	.align		4
.L_177:
        /*0068*/ 	.byte	0x04, 0x36
        /*006a*/ 	.short	(.L_179 - .L_178)
.L_178:
        /*006c*/ 	.word	0x00000008
.L_179:


//--------------------- .nv.info.sigmoidPrimeKernel --------------------------
	.section	.nv.info.sigmoidPrimeKernel,"",@"SHT_CUDA_INFO"
	.sectionflags	@""
	.align	4


	//----- nvinfo : EIATTR_CUDA_API_VERSION
	.align		4
        /*0000*/ 	.byte	0x04, 0x37
        /*0002*/ 	.short	(.L_181 - .L_180)
.L_180:
        /*0004*/ 	.word	0x00000082


	//----- nvinfo : EIATTR_KPARAM_INFO
	.align		4
.L_181:
        /*0008*/ 	.byte	0x04, 0x17
        /*000a*/ 	.short	(.L_183 - .L_182)
.L_182:
        /*000c*/ 	.word	0x00000000
        /*0010*/ 	.short	0x0002
        /*0012*/ 	.short	0x0010
        /*0014*/ 	.byte	0x00, 0xf0, 0x11, 0x00


	//----- nvinfo : EIATTR_KPARAM_INFO
	.align		4
.L_183:
        /*0018*/ 	.byte	0x04, 0x17
        /*001a*/ 	.short	(.L_185 - .L_184)
.L_184:
        /*001c*/ 	.word	0x00000000
        /*0020*/ 	.short	0x0001
        /*0022*/ 	.short	0x0008
        /*0024*/ 	.byte	0x00, 0xf5, 0x21, 0x00


	//----- nvinfo : EIATTR_KPARAM_INFO
	.align		4
.L_185:
        /*0028*/ 	.byte	0x04, 0x17
        /*002a*/ 	.short	(.L_187 - .L_186)
.L_186:
        /*002c*/ 	.word	0x00000000
        /*0030*/ 	.short	0x0000
        /*0032*/ 	.short	0x0000
        /*0034*/ 	.byte	0x00, 0xf5, 0x21, 0x00


	//----- nvinfo : EIATTR_SPARSE_MMA_MASK
	.align		4
.L_187:
        /*0038*/ 	.byte	0x03, 0x50
        /*003a*/ 	.short	0x0000


	//----- nvinfo : EIATTR_MAXREG_COUNT
	.align		4
        /*003c*/ 	.byte	0x03, 0x1b
        /*003e*/ 	.short	0x00ff


	//----- nvinfo : EIATTR_MERCURY_ISA_VERSION
	.align		4
        /*0040*/ 	.byte	0x03, 0x5f
        /*0042*/ 	.short	0x0101


	//----- nvinfo : EIATTR_VRC_CTA_INIT_COUNT
	.align		4
        /*0044*/ 	.byte	0x02, 0x4a
	.zero		1
	.zero		1


	//----- nvinfo : EIATTR_EXIT_INSTR_OFFSETS
	.align		4
        /*0048*/ 	.byte	0x04, 0x1c
        /*004a*/ 	.short	(.L_189 - .L_188)


	//   ....[0]....
.L_188:
        /*004c*/ 	.word	0x00000070


	//   ....[1]....
        /*0050*/ 	.word	0x00000110


	//----- nvinfo : EIATTR_CBANK_PARAM_SIZE
	.align		4
.L_189:
        /*0054*/ 	.byte	0x03, 0x19
        /*0056*/ 	.short	0x0014


	//----- nvinfo : EIATTR_PARAM_CBANK
	.align		4
        /*0058*/ 	.byte	0x04, 0x0a
        /*005a*/ 	.short	(.L_191 - .L_190)
	.align		4
.L_190:
        /*005c*/ 	.word	index@(.nv.constant0.sigmoidPrimeKernel)
        /*0060*/ 	.short	0x0380
        /*0062*/ 	.short	0x0014


	//----- nvinfo : EIATTR_SW_WAR
	.align		4
.L_191:
        /*0064*/ 	.byte	0x04, 0x36
        /*0066*/ 	.short	(.L_193 - .L_192)
.L_192:
        /*0068*/ 	.word	0x00000008
.L_193:


//--------------------- .nv.info.reluDerivativeKernel --------------------------
	.section	.nv.info.reluDerivativeKernel,"",@"SHT_CUDA_INFO"
	.sectionflags	@""
	.align	4


	//----- nvinfo : EIATTR_CUDA_API_VERSION
	.align		4
        /*0000*/ 	.byte	0x04, 0x37
        /*0002*/ 	.short	(.L_195 - .L_194)
.L_194:
        /*0004*/ 	.word	0x00000082


	//----- nvinfo : EIATTR_KPARAM_INFO
	.align		4
.L_195:
        /*0008*/ 	.byte	0x04, 0x17
        /*000a*/ 	.short	(.L_197 - .L_196)
.L_196:
        /*000c*/ 	.word	0x00000000
        /*0010*/ 	.short	0x0002
        /*0012*/ 	.short	0x0010
        /*0014*/ 	.byte	0x00, 0xf0, 0x11, 0x00


	//----- nvinfo : EIATTR_KPARAM_INFO
	.align		4
.L_197:
        /*0018*/ 	.byte	0x04, 0x17
        /*001a*/ 	.short	(.L_199 - .L_198)
.L_198:
        /*001c*/ 	.word	0x00000000
        /*0020*/ 	.short	0x0001
        /*0022*/ 	.short	0x0008
        /*0024*/ 	.byte	0x00, 0xf5, 0x21, 0x00


	//----- nvinfo : EIATTR_KPARAM_INFO
	.align		4
.L_199:
        /*0028*/ 	.byte	0x04, 0x17
        /*002a*/ 	.short	(.L_201 - .L_200)
.L_200:
        /*002c*/ 	.word	0x00000000
        /*0030*/ 	.short	0x0000
        /*0032*/ 	.short	0x0000
        /*0034*/ 	.byte	0x00, 0xf5, 0x21, 0x00


	//----- nvinfo : EIATTR_SPARSE_MMA_MASK
	.align		4
.L_201:
        /*0038*/ 	.byte	0x03, 0x50
        /*003a*/ 	.short	0x0000


	//----- nvinfo : EIATTR_MAXREG_COUNT
	.align		4
        /*003c*/ 	.byte	0x03, 0x1b
        /*003e*/ 	.short	0x00ff


	//----- nvinfo : EIATTR_MERCURY_ISA_VERSION
	.align		4
        /*0040*/ 	.byte	0x03, 0x5f
        /*0042*/ 	.short	0x0101


	//----- nvinfo : EIATTR_VRC_CTA_INIT_COUNT
	.align		4
        /*0044*/ 	.byte	0x02, 0x4a
	.zero		1
	.zero		1


	//----- nvinfo : EIATTR_EXIT_INSTR_OFFSETS
	.align		4
        /*0048*/ 	.byte	0x04, 0x1c
        /*004a*/ 	.short	(.L_203 - .L_202)


	//   ....[0]....
.L_202:
        /*004c*/ 	.word	0x00000070


	//   ....[1]....
        /*0050*/ 	.word	0x00000120


	//----- nvinfo : EIATTR_CBANK_PARAM_SIZE
	.align		4
.L_203:
        /*0054*/ 	.byte	0x03, 0x19
        /*0056*/ 	.short	0x0014


	//----- nvinfo : EIATTR_PARAM_CBANK
	.align		4
        /*0058*/ 	.byte	0x04, 0x0a
        /*005a*/ 	.short	(.L_205 - .L_204)
	.align		4
.L_204:
        /*005c*/ 	.word	index@(.nv.constant0.reluDerivativeKernel)
        /*0060*/ 	.short	0x0380
        /*0062*/ 	.short	0x0014


	//----- nvinfo : EIATTR_SW_WAR
	.align		4
.L_205:
        /*0064*/ 	.byte	0x04, 0x36
        /*0066*/ 	.short	(.L_207 - .L_206)
.L_206:
        /*0068*/ 	.word	0x00000008
.L_207:


//--------------------- .nv.info.reluKernel       --------------------------
	.section	.nv.info.reluKernel,"",@"SHT_CUDA_INFO"
	.sectionflags	@""
	.align	4


	//----- nvinfo : EIATTR_CUDA_API_VERSION
	.align		4
        /*0000*/ 	.byte	0x04, 0x37
        /*0002*/ 	.short	(.L_209 - .L_208)
.L_208:
        /*0004*/ 	.word	0x00000082


	//----- nvinfo : EIATTR_KPARAM_INFO
	.align		4
.L_209:
        /*0008*/ 	.byte	0x04, 0x17
        /*000a*/ 	.short	(.L_211 - .L_210)
.L_210:
        /*000c*/ 	.word	0x00000000
        /*0010*/ 	.short	0x0002
        /*0012*/ 	.short	0x0010
        /*0014*/ 	.byte	0x00, 0xf0, 0x11, 0x00


	//----- nvinfo : EIATTR_KPARAM_INFO
	.align		4
.L_211:
        /*0018*/ 	.byte	0x04, 0x17
        /*001a*/ 	.short	(.L_213 - .L_212)
.L_212:
        /*001c*/ 	.word	0x00000000
        /*0020*/ 	.short	0x0001
        /*0022*/ 	.short	0x0008
        /*0024*/ 	.byte	0x00, 0xf5, 0x21, 0x00


	//----- nvinfo : EIATTR_KPARAM_INFO
	.align		4
.L_213:
        /*0028*/ 	.byte	0x04, 0x17
        /*002a*/ 	.short	(.L_215 - .L_214)
.L_214:
        /*002c*/ 	.word	0x00000000
        /*0030*/ 	.short	0x0000
        /*0032*/ 	.short	0x0000
        /*0034*/ 	.byte	0x00, 0xf5, 0x21, 0x00


	//----- nvinfo : EIATTR_SPARSE_MMA_MASK
	.align		4
.L_215:
        /*0038*/ 	.byte	0x03, 0x50
        /*003a*/ 	.short	0x0000


	//----- nvinfo : EIATTR_MAXREG_COUNT
	.align		4
        /*003c*/ 	.byte	0x03, 0x1b
        /*003e*/ 	.short	0x00ff


	//----- nvinfo : EIATTR_MERCURY_ISA_VERSION
	.align		4
        /*0040*/ 	.byte	0x03, 0x5f
        /*0042*/ 	.short	0x0101


	//----- nvinfo : EIATTR_VRC_CTA_INIT_COUNT
	.align		4
        /*0044*/ 	.byte	0x02, 0x4a
	.zero		1
	.zero		1


	//----- nvinfo : EIATTR_EXIT_INSTR_OFFSETS
	.align		4
        /*0048*/ 	.byte	0x04, 0x1c
        /*004a*/ 	.short	(.L_217 - .L_216)


	//   ....[0]....
.L_216:
        /*004c*/ 	.word	0x00000070


	//   ....[1]....
        /*0050*/ 	.word	0x00000180


	//----- nvinfo : EIATTR_CBANK_PARAM_SIZE
	.align		4
.L_217:
        /*0054*/ 	.byte	0x03, 0x19
        /*0056*/ 	.short	0x0014


	//----- nvinfo : EIATTR_PARAM_CBANK
	.align		4
        /*0058*/ 	.byte	0x04, 0x0a
        /*005a*/ 	.short	(.L_219 - .L_218)
	.align		4
.L_218:
        /*005c*/ 	.word	index@(.nv.constant0.reluKernel)
        /*0060*/ 	.short	0x0380
        /*0062*/ 	.short	0x0014


	//----- nvinfo : EIATTR_SW_WAR
	.align		4
.L_219:
        /*0064*/ 	.byte	0x04, 0x36
        /*0066*/ 	.short	(.L_221 - .L_220)
.L_220:
        /*0068*/ 	.word	0x00000008
.L_221:


//--------------------- .nv.info.hadamardProd     --------------------------
	.section	.nv.info.hadamardProd,"",@"SHT_CUDA_INFO"
	.sectionflags	@""
	.align	4


	//----- nvinfo : EIATTR_CUDA_API_VERSION
	.align		4
        /*0000*/ 	.byte	0x04, 0x37
        /*0002*/ 	.short	(.L_223 - .L_222)
.L_222:
        /*0004*/ 	.word	0x00000082


	//----- nvinfo : EIATTR_KPARAM_INFO
	.align		4
.L_223:
        /*0008*/ 	.byte	0x04, 0x17
        /*000a*/ 	.short	(.L_225 - .L_224)
.L_224:
        /*000c*/ 	.word	0x00000000
        /*0010*/ 	.short	0x0003
        /*0012*/ 	.short	0x0018
        /*0014*/ 	.byte	0x00, 0xf0, 0x11, 0x00


	//----- nvinfo : EIATTR_KPARAM_INFO
	.align		4
.L_225:
        /*0018*/ 	.byte	0x04, 0x17
        /*001a*/ 	.short	(.L_227 - .L_226)
.L_226:
        /*001c*/ 	.word	0x00000000
        /*0020*/ 	.short	0x0002
        /*0022*/ 	.short	0x0010
        /*0024*/ 	.byte	0x00, 0xf5, 0x21, 0x00


	//----- nvinfo : EIATTR_KPARAM_INFO
	.align		4
.L_227:
        /*0028*/ 	.byte	0x04, 0x17
        /*002a*/ 	.short	(.L_229 - .L_228)
.L_228:
        /*002c*/ 	.word	0x00000000
        /*0030*/ 	.short	0x0001
        /*0032*/ 	.short	0x0008
        /*0034*/ 	.byte	0x00, 0xf5, 0x21, 0x00


	//----- nvinfo : EIATTR_KPARAM_INFO
	.align		4
.L_229:
        /*0038*/ 	.byte	0x04, 0x17
        /*003a*/ 	.short	(.L_231 - .L_230)
.L_230:
        /*003c*/ 	.word	0x00000000
        /*0040*/ 	.short	0x0000
        /*0042*/ 	.short	0x0000
        /*0044*/ 	.byte	0x00, 0xf5, 0x21, 0x00


	//----- nvinfo : EIATTR_SPARSE_MMA_MASK
	.align		4
.L_231:
        /*0048*/ 	.byte	0x03, 0x50
        /*004a*/ 	.short	0x0000


	//----- nvinfo : EIATTR_MAXREG_COUNT
	.align		4
        /*004c*/ 	.byte	0x03, 0x1b
        /*004e*/ 	.short	0x00ff


	//----- nvinfo : EIATTR_MERCURY_ISA_VERSION
	.align		4
        /*0050*/ 	.byte	0x03, 0x5f
        /*0052*/ 	.short	0x0101


	//----- nvinfo : EIATTR_VRC_CTA_INIT_COUNT
	.align		4
        /*0054*/ 	.byte	0x02, 0x4a
	.zero		1
	.zero		1


	//----- nvinfo : EIATTR_EXIT_INSTR_OFFSETS
	.align		4
        /*0058*/ 	.byte	0x04, 0x1c
        /*005a*/ 	.short	(.L_233 - .L_232)


	//   ....[0]....
.L_232:
        /*005c*/ 	.word	0x00000070


	//   ....[1]....
        /*0060*/ 	.word	0x00000130


	//----- nvinfo : EIATTR_CBANK_PARAM_SIZE
	.align		4
.L_233:
        /*0064*/ 	.byte	0x03, 0x19
        /*0066*/ 	.short	0x001c


	//----- nvinfo : EIATTR_PARAM_CBANK
	.align		4
        /*0068*/ 	.byte	0x04, 0x0a
        /*006a*/ 	.short	(.L_235 - .L_234)
	.align		4
.L_234:
        /*006c*/ 	.word	index@(.nv.constant0.hadamardProd)
        /*0070*/ 	.short	0x0380
        /*0072*/ 	.short	0x001c


	//----- nvinfo : EIATTR_SW_WAR
	.align		4
.L_235:
        /*0074*/ 	.byte	0x04, 0x36
        /*0076*/ 	.short	(.L_237 - .L_236)
.L_236:
        /*0078*/ 	.word	0x00000008
.L_237:


//--------------------- .nv.info.matrixMulTiled   --------------------------
	.section	.nv.info.matrixMulTiled,"",@"SHT_CUDA_INFO"
	.sectionflags	@""
	.align	4


	//----- nvinfo : EIATTR_CUDA_API_VERSION
	.align		4
        /*0000*/ 	.byte	0x04, 0x37
        /*0002*/ 	.short	(.L_239 - .L_238)
.L_238:
        /*0004*/ 	.word	0x00000082


	//----- nvinfo : EIATTR_KPARAM_INFO
	.align		4
.L_239:
        /*0008*/ 	.byte	0x04, 0x17
        /*000a*/ 	.short	(.L_241 - .L_240)
.L_240:
        /*000c*/ 	.word	0x00000000
        /*0010*/ 	.short	0x0005
        /*0012*/ 	.short	0x0020
        /*0014*/ 	.byte	0x00, 0xf0, 0x11, 0x00


	//----- nvinfo : EIATTR_KPARAM_INFO
	.align		4
.L_241:
        /*0018*/ 	.byte	0x04, 0x17
        /*001a*/ 	.short	(.L_243 - .L_242)
.L_242:
        /*001c*/ 	.word	0x00000000
        /*0020*/ 	.short	0x0004
        /*0022*/ 	.short	0x001c
        /*0024*/ 	.byte	0x00, 0xf0, 0x11, 0x00


	//----- nvinfo : EIATTR_KPARAM_INFO
	.align		4
.L_243:
        /*0028*/ 	.byte	0x04, 0x17
        /*002a*/ 	.short	(.L_245 - .L_244)
.L_244:
        /*002c*/ 	.word	0x00000000
        /*0030*/ 	.short	0x0003
        /*0032*/ 	.short	0x0018
        /*0034*/ 	.byte	0x00, 0xf0, 0x11, 0x00


	//----- nvinfo : EIATTR_KPARAM_INFO
	.align		4
.L_245:
        /*0038*/ 	.byte	0x04, 0x17
        /*003a*/ 	.short	(.L_247 - .L_246)
.L_246:
        /*003c*/ 	.word	0x00000000
        /*0040*/ 	.short	0x0002
        /*0042*/ 	.short	0x0010
        /*0044*/ 	.byte	0x00, 0xf5, 0x21, 0x00


	//----- nvinfo : EIATTR_KPARAM_INFO
	.align		4
.L_247:
        /*0048*/ 	.byte	0x04, 0x17
        /*004a*/ 	.short	(.L_249 - .L_248)
.L_248:
        /*004c*/ 	.word	0x00000000
        /*0050*/ 	.short	0x0001
        /*0052*/ 	.short	0x0008
        /*0054*/ 	.byte	0x00, 0xf5, 0x21, 0x00


	//----- nvinfo : EIATTR_KPARAM_INFO
	.align		4
.L_249:
        /*0058*/ 	.byte	0x04, 0x17
        /*005a*/ 	.short	(.L_251 - .L_250)
.L_250:
        /*005c*/ 	.word	0x00000000
        /*0060*/ 	.short	0x0000
        /*0062*/ 	.short	0x0000
        /*0064*/ 	.byte	0x00, 0xf5, 0x21, 0x00


	//----- nvinfo : EIATTR_SPARSE_MMA_MASK
	.align		4
.L_251:
        /*0068*/ 	.byte	0x03, 0x50
        /*006a*/ 	.short	0x0000


	//----- nvinfo : EIATTR_MAXREG_COUNT
	.align		4
        /*006c*/ 	.byte	0x03, 0x1b
        /*006e*/ 	.short	0x00ff


	//----- nvinfo : EIATTR_NUM_BARRIERS
	.align		4
        /*0070*/ 	.byte	0x02, 0x4c
        /*0072*/ 	.byte	0x01
	.zero		1


	//----- nvinfo : EIATTR_MERCURY_ISA_VERSION
	.align		4
        /*0074*/ 	.byte	0x03, 0x5f
        /*0076*/ 	.short	0x0101


	//----- nvinfo : EIATTR_VRC_CTA_INIT_COUNT
	.align		4
        /*0078*/ 	.byte	0x02, 0x4a
	.zero		1
	.zero		1


	//----- nvinfo : EIATTR_EXIT_INSTR_OFFSETS
	.align		4
        /*007c*/ 	.byte	0x04, 0x1c
        /*007e*/ 	.short	(.L_253 - .L_252)


	//   ....[0]....
.L_252:
        /*0080*/ 	.word	0x00000620


	//   ....[1]....
        /*0084*/ 	.word	0x00000670


	//----- nvinfo : EIATTR_CBANK_PARAM_SIZE
	.align		4
.L_253:
        /*0088*/ 	.byte	0x03, 0x19
        /*008a*/ 	.short	0x0024


	//----- nvinfo : EIATTR_PARAM_CBANK
	.align		4
        /*008c*/ 	.byte	0x04, 0x0a
        /*008e*/ 	.short	(.L_255 - .L_254)
	.align		4
.L_254:
        /*0090*/ 	.word	index@(.nv.constant0.matrixMulTiled)
        /*0094*/ 	.short	0x0380
        /*0096*/ 	.short	0x0024


	//----- nvinfo : EIATTR_SW_WAR
	.align		4
.L_255:
        /*0098*/ 	.byte	0x04, 0x36
        /*009a*/ 	.short	(.L_257 - .L_256)
.L_256:
        /*009c*/ 	.word	0x00000008
.L_257:


//--------------------- .nv.info.transpose_naive  --------------------------
	.section	.nv.info.transpose_naive,"",@"SHT_CUDA_INFO"
	.sectionflags	@""
	.align	4


	//----- nvinfo : EIATTR_CUDA_API_VERSION
	.align		4
        /*0000*/ 	.byte	0x04, 0x37
        /*0002*/ 	.short	(.L_259 - .L_258)
.L_258:
        /*0004*/ 	.word	0x00000082


	//----- nvinfo : EIATTR_KPARAM_INFO
	.align		4
.L_259:
        /*0008*/ 	.byte	0x04, 0x17
        /*000a*/ 	.short	(.L_261 - .L_260)
.L_260:
        /*000c*/ 	.word	0x00000000
        /*0010*/ 	.short	0x0003
        /*0012*/ 	.short	0x0014
        /*0014*/ 	.byte	0x00, 0xf0, 0x11, 0x00


	//----- nvinfo : EIATTR_KPARAM_INFO
	.align		4
.L_261:
        /*0018*/ 	.byte	0x04, 0x17
        /*001a*/ 	.short	(.L_263 - .L_262)
.L_262:
        /*001c*/ 	.word	0x00000000
        /*0020*/ 	.short	0x0002
        /*0022*/ 	.short	0x0010
        /*0024*/ 	.byte	0x00, 0xf0, 0x11, 0x00


	//----- nvinfo : EIATTR_KPARAM_INFO
	.align		4
.L_263:
        /*0028*/ 	.byte	0x04, 0x17
        /*002a*/ 	.short	(.L_265 - .L_264)
.L_264:
        /*002c*/ 	.word	0x00000000
        /*0030*/ 	.short	0x0001
        /*0032*/ 	.short	0x0008
        /*0034*/ 	.byte	0x00, 0xf5, 0x21, 0x00


	//----- nvinfo : EIATTR_KPARAM_INFO
	.align		4
.L_265:
        /*0038*/ 	.byte	0x04, 0x17
        /*003a*/ 	.short	(.L_267 - .L_266)
.L_266:
        /*003c*/ 	.word	0x00000000
        /*0040*/ 	.short	0x0000
        /*0042*/ 	.short	0x0000
        /*0044*/ 	.byte	0x00, 0xf5, 0x21, 0x00


	//----- nvinfo : EIATTR_SPARSE_MMA_MASK
	.align		4
.L_267:
        /*0048*/ 	.byte	0x03, 0x50
        /*004a*/ 	.short	0x0000


	//----- nvinfo : EIATTR_MAXREG_COUNT
	.align		4
        /*004c*/ 	.byte	0x03, 0x1b
        /*004e*/ 	.short	0x00ff


	//----- nvinfo : EIATTR_MERCURY_ISA_VERSION
	.align		4
        /*0050*/ 	.byte	0x03, 0x5f
        /*0052*/ 	.short	0x0101


	//----- nvinfo : EIATTR_VRC_CTA_INIT_COUNT
	.align		4
        /*0054*/ 	.byte	0x02, 0x4a
	.zero		1
	.zero		1


	//----- nvinfo : EIATTR_EXIT_INSTR_OFFSETS
	.align		4
        /*0058*/ 	.byte	0x04, 0x1c
        /*005a*/ 	.short	(.L_269 - .L_268)


	//   ....[0]....
.L_268:
        /*005c*/ 	.word	0x000000c0


	//   ....[1]....
        /*0060*/ 	.word	0x00000160


	//----- nvinfo : EIATTR_CBANK_PARAM_SIZE
	.align		4
.L_269:
        /*0064*/ 	.byte	0x03, 0x19
        /*0066*/ 	.short	0x0018


	//----- nvinfo : EIATTR_PARAM_CBANK
	.align		4
        /*0068*/ 	.byte	0x04, 0x0a
        /*006a*/ 	.short	(.L_271 - .L_270)
	.align		4
.L_270:
        /*006c*/ 	.word	index@(.nv.constant0.transpose_naive)
        /*0070*/ 	.short	0x0380
        /*0072*/ 	.short	0x0018


	//----- nvinfo : EIATTR_SW_WAR
	.align		4
.L_271:
        /*0074*/ 	.byte	0x04, 0x36
        /*0076*/ 	.short	(.L_273 - .L_272)
.L_272:
        /*0078*/ 	.word	0x00000008
.L_273:


//--------------------- .nv.info.compareMemory    --------------------------
	.section	.nv.info.compareMemory,"",@"SHT_CUDA_INFO"
	.sectionflags	@""
	.align	4


	//----- nvinfo : EIATTR_CUDA_API_VERSION
	.align		4
        /*0000*/ 	.byte	0x04, 0x37
        /*0002*/ 	.short	(.L_275 - .L_274)
.L_274:
        /*0004*/ 	.word	0x00000082


	//----- nvinfo : EIATTR_KPARAM_INFO
	.align		4
.L_275:
        /*0008*/ 	.byte	0x04, 0x17
        /*000a*/ 	.short	(.L_277 - .L_276)
.L_276:
        /*000c*/ 	.word	0x00000000
        /*0010*/ 	.short	0x0003
        /*0012*/ 	.short	0x0018
        /*0014*/ 	.byte	0x00, 0xf5, 0x21, 0x00


	//----- nvinfo : EIATTR_KPARAM_INFO
	.align		4
.L_277:
        /*0018*/ 	.byte	0x04, 0x17
        /*001a*/ 	.short	(.L_279 - .L_278)
.L_278:
        /*001c*/ 	.word	0x00000000
        /*0020*/ 	.short	0x0002
        /*0022*/ 	.short	0x0010
        /*0024*/ 	.byte	0x00, 0xf0, 0x21, 0x00


	//----- nvinfo : EIATTR_KPARAM_INFO
	.align		4
.L_279:
        /*0028*/ 	.byte	0x04, 0x17
        /*002a*/ 	.short	(.L_281 - .L_280)
.L_280:
        /*002c*/ 	.word	0x00000000
        /*0030*/ 	.short	0x0001
        /*0032*/ 	.short	0x0008
        /*0034*/ 	.byte	0x00, 0xf5, 0x21, 0x00


	//----- nvinfo : EIATTR_KPARAM_INFO
	.align		4
.L_281:
        /*0038*/ 	.byte	0x04, 0x17
        /*003a*/ 	.short	(.L_283 - .L_282)
.L_282:
        /*003c*/ 	.word	0x00000000
        /*0040*/ 	.short	0x0000
        /*0042*/ 	.short	0x0000
        /*0044*/ 	.byte	0x00, 0xf5, 0x21, 0x00


	//----- nvinfo : EIATTR_SPARSE_MMA_MASK
	.align		4
.L_283:
        /*0048*/ 	.byte	0x03, 0x50
        /*004a*/ 	.short	0x0000


	//----- nvinfo : EIATTR_MAXREG_COUNT
	.align		4
        /*004c*/ 	.byte	0x03, 0x1b
        /*004e*/ 	.short	0x00ff


	//----- nvinfo : EIATTR_MERCURY_ISA_VERSION
	.align		4
        /*0050*/ 	.byte	0x03, 0x5f
        /*0052*/ 	.short	0x0101


	//----- nvinfo : EIATTR_VRC_CTA_INIT_COUNT
	.align		4
        /*0054*/ 	.byte	0x02, 0x4a
	.zero		1
	.zero		1


	//----- nvinfo : EIATTR_EXIT_INSTR_OFFSETS
	.align		4
        /*0058*/ 	.byte	0x04, 0x1c
        /*005a*/ 	.short	(.L_285 - .L_284)


	//   ....[0]....
.L_284:
        /*005c*/ 	.word	0x00000080


	//   ....[1]....
        /*0060*/ 	.word	0x00000170


	//   ....[2]....
        /*0064*/ 	.word	0x000001a0


	//----- nvinfo : EIATTR_CBANK_PARAM_SIZE
	.align		4
.L_285:
        /*0068*/ 	.byte	0x03, 0x19
        /*006a*/ 	.short	0x0020


	//----- nvinfo : EIATTR_PARAM_CBANK
	.align		4
        /*006c*/ 	.byte	0x04, 0x0a
        /*006e*/ 	.short	(.L_287 - .L_286)
	.align		4
.L_286:
        /*0070*/ 	.word	index@(.nv.constant0.compareMemory)
        /*0074*/ 	.short	0x0380
        /*0076*/ 	.short	0x0020


	//----- nvinfo : EIATTR_SW_WAR
	.align		4
.L_287:
        /*0078*/ 	.byte	0x04, 0x36
        /*007a*/ 	.short	(.L_289 - .L_288)
.L_288:
        /*007c*/ 	.word	0x00000008
.L_289:


//--------------------- .nv.info.gradGemvXT       --------------------------
	.section	.nv.info.gradGemvXT,"",@"SHT_CUDA_INFO"
	.sectionflags	@""
	.align	4


	//----- nvinfo : EIATTR_CUDA_API_VERSION
	.align		4
        /*0000*/ 	.byte	0x04, 0x37
        /*0002*/ 	.short	(.L_291 - .L_290)
.L_290:
        /*0004*/ 	.word	0x00000082


	//----- nvinfo : EIATTR_KPARAM_INFO
	.align		4
.L_291:
        /*0008*/ 	.byte	0x04, 0x17
        /*000a*/ 	.short	(.L_293 - .L_292)
.L_292:
        /*000c*/ 	.word	0x00000000
        /*0010*/ 	.short	0x0004
        /*0012*/ 	.short	0x001c
        /*0014*/ 	.byte	0x00, 0xf0, 0x11, 0x00


	//----- nvinfo : EIATTR_KPARAM_INFO
	.align		4
.L_293:
        /*0018*/ 	.byte	0x04, 0x17
        /*001a*/ 	.short	(.L_295 - .L_294)
.L_294:
        /*001c*/ 	.word	0x00000000
        /*0020*/ 	.short	0x0003
        /*0022*/ 	.short	0x0018
        /*0024*/ 	.byte	0x00, 0xf0, 0x11, 0x00


	//----- nvinfo : EIATTR_KPARAM_INFO
	.align		4
.L_295:
        /*0028*/ 	.byte	0x04, 0x17
        /*002a*/ 	.short	(.L_297 - .L_296)
.L_296:
        /*002c*/ 	.word	0x00000000
        /*0030*/ 	.short	0x0002
        /*0032*/ 	.short	0x0010
        /*0034*/ 	.byte	0x00, 0xf5, 0x21, 0x00


	//----- nvinfo : EIATTR_KPARAM_INFO
	.align		4
.L_297:
        /*0038*/ 	.byte	0x04, 0x17
        /*003a*/ 	.short	(.L_299 - .L_298)
.L_298:
        /*003c*/ 	.word	0x00000000
        /*0040*/ 	.short	0x0001
        /*0042*/ 	.short	0x0008
        /*0044*/ 	.byte	0x00, 0xf5, 0x21, 0x00


	//----- nvinfo : EIATTR_KPARAM_INFO
	.align		4
.L_299:
        /*0048*/ 	.byte	0x04, 0x17
        /*004a*/ 	.short	(.L_301 - .L_300)
.L_300:
        /*004c*/ 	.word	0x00000000
        /*0050*/ 	.short	0x0000
        /*0052*/ 	.short	0x0000
        /*0054*/ 	.byte	0x00, 0xf5, 0x21, 0x00


	//----- nvinfo : EIATTR_SPARSE_MMA_MASK
	.align		4
.L_301:
        /*0058*/ 	.byte	0x03, 0x50
        /*005a*/ 	.short	0x0000


	//----- nvinfo : EIATTR_MAXREG_COUNT
	.align		4
        /*005c*/ 	.byte	0x03, 0x1b
        /*005e*/ 	.short	0x00ff


	//----- nvinfo : EIATTR_MERCURY_ISA_VERSION
	.align		4
        /*0060*/ 	.byte	0x03, 0x5f
        /*0062*/ 	.short	0x0101


	//----- nvinfo : EIATTR_VRC_CTA_INIT_COUNT
	.align		4
        /*0064*/ 	.byte	0x02, 0x4a
	.zero		1
	.zero		1


	//----- nvinfo : EIATTR_EXIT_INSTR_OFFSETS
	.align		4
        /*0068*/ 	.byte	0x04, 0x1c
        /*006a*/ 	.short	(.L_303 - .L_302)


	//   ....[0]....
.L_302:
        /*006c*/ 	.word	0x00000070


	//   ....[1]....
        /*0070*/ 	.word	0x00000c10


	//----- nvinfo : EIATTR_CBANK_PARAM_SIZE
	.align		4
.L_303:
        /*0074*/ 	.byte	0x03, 0x19
        /*0076*/ 	.short	0x0020


	//----- nvinfo : EIATTR_PARAM_CBANK
	.align		4
        /*0078*/ 	.byte	0x04, 0x0a
        /*007a*/ 	.short	(.L_305 - .L_304)
	.align		4
.L_304:
        /*007c*/ 	.word	index@(.nv.constant0.gradGemvXT)
        /*0080*/ 	.short	0x0380
        /*0082*/ 	.short	0x0020


	//----- nvinfo : EIATTR_SW_WAR
	.align		4
.L_305:
        /*0084*/ 	.byte	0x04, 0x36
        /*0086*/ 	.short	(.L_307 - .L_306)
.L_306:
        /*0088*/ 	.word	0x00000008
.L_307:


//--------------------- .nv.info.thresholdKernel  --------------------------
	.section	.nv.info.thresholdKernel,"",@"SHT_CUDA_INFO"
	.sectionflags	@""
	.align	4


	//----- nvinfo : EIATTR_CUDA_API_VERSION
	.align		4
        /*0000*/ 	.byte	0x04, 0x37
        /*0002*/ 	.short	(.L_309 - .L_308)
.L_308:
        /*0004*/ 	.word	0x00000082


	//----- nvinfo : EIATTR_KPARAM_INFO
	.align		4
.L_309:
        /*0008*/ 	.byte	0x04, 0x17
        /*000a*/ 	.short	(.L_311 - .L_310)
.L_310:
        /*000c*/ 	.word	0x00000000
        /*0010*/ 	.short	0x0002
        /*0012*/ 	.short	0x0010
        /*0014*/ 	.byte	0x00, 0xf0, 0x11, 0x00


	//----- nvinfo : EIATTR_KPARAM_INFO
	.align		4
.L_311:
        /*0018*/ 	.byte	0x04, 0x17
        /*001a*/ 	.short	(.L_313 - .L_312)
.L_312:
        /*001c*/ 	.word	0x00000000
        /*0020*/ 	.short	0x0001
        /*0022*/ 	.short	0x0008
        /*0024*/ 	.byte	0x00, 0xf5, 0x21, 0x00


	//----- nvinfo : EIATTR_KPARAM_INFO
	.align		4
.L_313:
        /*0028*/ 	.byte	0x04, 0x17
        /*002a*/ 	.short	(.L_315 - .L_314)
.L_314:
        /*002c*/ 	.word	0x00000000
        /*0030*/ 	.short	0x0000
        /*0032*/ 	.short	0x0000
        /*0034*/ 	.byte	0x00, 0xf5, 0x21, 0x00


	//----- nvinfo : EIATTR_SPARSE_MMA_MASK
	.align		4
.L_315:
        /*0038*/ 	.byte	0x03, 0x50
        /*003a*/ 	.short	0x0000


	//----- nvinfo : EIATTR_MAXREG_COUNT
	.align		4
        /*003c*/ 	.byte	0x03, 0x1b
        /*003e*/ 	.short	0x00ff


	//----- nvinfo : EIATTR_MERCURY_ISA_VERSION
	.align		4
        /*0040*/ 	.byte	0x03, 0x5f
        /*0042*/ 	.short	0x0101


	//----- nvinfo : EIATTR_VRC_CTA_INIT_COUNT
	.align		4
        /*0044*/ 	.byte	0x02, 0x4a
	.zero		1
	.zero		1


	//----- nvinfo : EIATTR_EXIT_INSTR_OFFSETS
	.align		4
        /*0048*/ 	.byte	0x04, 0x1c
        /*004a*/ 	.short	(.L_317 - .L_316)


	//   ....[0]....
.L_316:
        /*004c*/ 	.word	0x00000070


	//   ....[1]....
        /*0050*/ 	.word	0x00000120


	//----- nvinfo : EIATTR_CBANK_PARAM_SIZE
	.align		4
.L_317:
        /*0054*/ 	.byte	0x03, 0x19
        /*0056*/ 	.short	0x0014


	//----- nvinfo : EIATTR_PARAM_CBANK
	.align		4
        /*0058*/ 	.byte	0x04, 0x0a
        /*005a*/ 	.short	(.L_319 - .L_318)
	.align		4
.L_318:
        /*005c*/ 	.word	index@(.nv.constant0.thresholdKernel)
        /*0060*/ 	.short	0x0380
        /*0062*/ 	.short	0x0014


	//----- nvinfo : EIATTR_SW_WAR
	.align		4
.L_319:
        /*0064*/ 	.byte	0x04, 0x36
        /*0066*/ 	.short	(.L_321 - .L_320)
.L_320:
        /*0068*/ 	.word	0x00000008
.L_321:


//--------------------- .nv.info.sigmoidKernel    --------------------------
	.section	.nv.info.sigmoidKernel,"",@"SHT_CUDA_INFO"
	.sectionflags	@""
	.align	4


	//----- nvinfo : EIATTR_CUDA_API_VERSION
	.align		4
        /*0000*/ 	.byte	0x04, 0x37
        /*0002*/ 	.short	(.L_323 - .L_322)
.L_322:
        /*0004*/ 	.word	0x00000082


	//----- nvinfo : EIATTR_KPARAM_INFO
	.align		4
.L_323:
        /*0008*/ 	.byte	0x04, 0x17
        /*000a*/ 	.short	(.L_325 - .L_324)
.L_324:
        /*000c*/ 	.word	0x00000000
        /*0010*/ 	.short	0x0002
        /*0012*/ 	.short	0x0010
        /*0014*/ 	.byte	0x00, 0xf0, 0x11, 0x00


	//----- nvinfo : EIATTR_KPARAM_INFO
	.align		4
.L_325:
        /*0018*/ 	.byte	0x04, 0x17
        /*001a*/ 	.short	(.L_327 - .L_326)
.L_326:
        /*001c*/ 	.word	0x00000000
        /*0020*/ 	.short	0x0001
        /*0022*/ 	.short	0x0008
        /*0024*/ 	.byte	0x00, 0xf5, 0x21, 0x00


	//----- nvinfo : EIATTR_KPARAM_INFO
	.align		4
.L_327:
        /*0028*/ 	.byte	0x04, 0x17
        /*002a*/ 	.short	(.L_329 - .L_328)
.L_328:
        /*002c*/ 	.word	0x00000000
        /*0030*/ 	.short	0x0000
        /*0032*/ 	.short	0x0000
        /*0034*/ 	.byte	0x00, 0xf5, 0x21, 0x00


	//----- nvinfo : EIATTR_SPARSE_MMA_MASK
	.align		4
.L_329:
        /*0038*/ 	.byte	0x03, 0x50
        /*003a*/ 	.short	0x0000


	//----- nvinfo : EIATTR_MAXREG_COUNT
	.align		4
        /*003c*/ 	.byte	0x03, 0x1b
        /*003e*/ 	.short	0x00ff


	//----- nvinfo : EIATTR_MERCURY_ISA_VERSION
	.align		4
        /*0040*/ 	.byte	0x03, 0x5f
        /*0042*/ 	.short	0x0101


	//----- nvinfo : EIATTR_VRC_CTA_INIT_COUNT
	.align		4
        /*0044*/ 	.byte	0x02, 0x4a
	.zero		1
	.zero		1


	//----- nvinfo : EIATTR_EXIT_INSTR_OFFSETS
	.align		4
        /*0048*/ 	.byte	0x04, 0x1c
        /*004a*/ 	.short	(.L_331 - .L_330)


	//   ....[0]....
.L_330:
        /*004c*/ 	.word	0x00000070


	//   ....[1]....
        /*0050*/ 	.word	0x00000680


	//   ....[2]....
        /*0054*/ 	.word	0x00000b90


	//----- nvinfo : EIATTR_CRS_STACK_SIZE
	.align		4
.L_331:
        /*0058*/ 	.byte	0x04, 0x1e
        /*005a*/ 	.short	(.L_333 - .L_332)
.L_332:
        /*005c*/ 	.word	0x00000000


	//----- nvinfo : EIATTR_CBANK_PARAM_SIZE
	.align		4
.L_333:
        /*0060*/ 	.byte	0x03, 0x19
        /*0062*/ 	.short	0x0014


	//----- nvinfo : EIATTR_PARAM_CBANK
	.align		4
        /*0064*/ 	.byte	0x04, 0x0a
        /*0066*/ 	.short	(.L_335 - .L_334)
	.align		4
.L_334:
        /*0068*/ 	.word	index@(.nv.constant0.sigmoidKernel)
        /*006c*/ 	.short	0x0380
        /*006e*/ 	.short	0x0014


	//----- nvinfo : EIATTR_SW_WAR
	.align		4
.L_335:
        /*0070*/ 	.byte	0x04, 0x36
        /*0072*/ 	.short	(.L_337 - .L_336)
.L_336:
        /*0074*/ 	.word	0x00000008
.L_337:


//--------------------- .nv.info.gemvRowMajor     --------------------------
	.section	.nv.info.gemvRowMajor,"",@"SHT_CUDA_INFO"
	.sectionflags	@""
	.align	4


	//----- nvinfo : EIATTR_CUDA_API_VERSION
	.align		4
        /*0000*/ 	.byte	0x04, 0x37
        /*0002*/ 	.short	(.L_339 - .L_338)
.L_338:
        /*0004*/ 	.word	0x00000082


	//----- nvinfo : EIATTR_KPARAM_INFO
	.align		4
.L_339:
        /*0008*/ 	.byte	0x04, 0x17
        /*000a*/ 	.short	(.L_341 - .L_340)
.L_340:
        /*000c*/ 	.word	0x00000000
        /*0010*/ 	.short	0x0004
        /*0012*/ 	.short	0x001c
        /*0014*/ 	.byte	0x00, 0xf0, 0x11, 0x00


	//----- nvinfo : EIATTR_KPARAM_INFO
	.align		4
.L_341:
        /*0018*/ 	.byte	0x04, 0x17
        /*001a*/ 	.short	(.L_343 - .L_342)
.L_342:
        /*001c*/ 	.word	0x00000000
        /*0020*/ 	.short	0x0003
        /*0022*/ 	.short	0x0018
        /*0024*/ 	.byte	0x00, 0xf0, 0x11, 0x00


	//----- nvinfo : EIATTR_KPARAM_INFO
	.align		4
.L_343:
        /*0028*/ 	.byte	0x04, 0x17
        /*002a*/ 	.short	(.L_345 - .L_344)
.L_344:
        /*002c*/ 	.word	0x00000000
        /*0030*/ 	.short	0x0002
        /*0032*/ 	.short	0x0010
        /*0034*/ 	.byte	0x00, 0xf5, 0x21, 0x00


	//----- nvinfo : EIATTR_KPARAM_INFO
	.align		4
.L_345:
        /*0038*/ 	.byte	0x04, 0x17
        /*003a*/ 	.short	(.L_347 - .L_346)
.L_346:
        /*003c*/ 	.word	0x00000000
        /*0040*/ 	.short	0x0001
        /*0042*/ 	.short	0x0008
        /*0044*/ 	.byte	0x00, 0xf5, 0x21, 0x00


	//----- nvinfo : EIATTR_KPARAM_INFO
	.align		4
.L_347:
        /*0048*/ 	.byte	0x04, 0x17
        /*004a*/ 	.short	(.L_349 - .L_348)
.L_348:
        /*004c*/ 	.word	0x00000000
        /*0050*/ 	.short	0x0000
        /*0052*/ 	.short	0x0000
        /*0054*/ 	.byte	0x00, 0xf5, 0x21, 0x00


	//----- nvinfo : EIATTR_SPARSE_MMA_MASK
	.align		4
.L_349:
        /*0058*/ 	.byte	0x03, 0x50
        /*005a*/ 	.short	0x0000


	//----- nvinfo : EIATTR_MAXREG_COUNT
	.align		4
        /*005c*/ 	.byte	0x03, 0x1b
        /*005e*/ 	.short	0x00ff


	//----- nvinfo : EIATTR_MERCURY_ISA_VERSION
	.align		4
        /*0060*/ 	.byte	0x03, 0x5f
        /*0062*/ 	.short	0x0101


	//----- nvinfo : EIATTR_VRC_CTA_INIT_COUNT
	.align		4
        /*0064*/ 	.byte	0x02, 0x4a
	.zero		1
	.zero		1


	//----- nvinfo : EIATTR_EXIT_INSTR_OFFSETS
	.align		4
        /*0068*/ 	.byte	0x04, 0x1c
        /*006a*/ 	.short	(.L_351 - .L_350)


	//   ....[0]....
.L_350:
        /*006c*/ 	.word	0x00000070


	//   ....[1]....
        /*0070*/ 	.word	0x00000b70


	//----- nvinfo : EIATTR_CBANK_PARAM_SIZE
	.align		4
.L_351:
        /*0074*/ 	.byte	0x03, 0x19
        /*0076*/ 	.short	0x0020


	//----- nvinfo : EIATTR_PARAM_CBANK
	.align		4
        /*0078*/ 	.byte	0x04, 0x0a
        /*007a*/ 	.short	(.L_353 - .L_352)
	.align		4
.L_352:
        /*007c*/ 	.word	index@(.nv.constant0.gemvRowMajor)
        /*0080*/ 	.short	0x0380
        /*0082*/ 	.short	0x0020


	//----- nvinfo : EIATTR_SW_WAR
	.align		4
.L_353:
        /*0084*/ 	.byte	0x04, 0x36
        /*0086*/ 	.short	(.L_355 - .L_354)
.L_354:
        /*0088*/ 	.word	0x00000008
.L_355:


//--------------------- .nv.info.accuracyKernel   --------------------------
	.section	.nv.info.accuracyKernel,"",@"SHT_CUDA_INFO"
	.sectionflags	@""
	.align	4


	//----- nvinfo : EIATTR_CUDA_API_VERSION
	.align		4
        /*0000*/ 	.byte	0x04, 0x37
        /*0002*/ 	.short	(.L_357 - .L_356)
.L_356:
        /*0004*/ 	.word	0x00000082


	//----- nvinfo : EIATTR_KPARAM_INFO
	.align		4
.L_357:
        /*0008*/ 	.byte	0x04, 0x17
        /*000a*/ 	.short	(.L_359 - .L_358)
.L_358:
        /*000c*/ 	.word	0x00000000
        /*0010*/ 	.short	0x0003
        /*0012*/ 	.short	0x0018
        /*0014*/ 	.byte	0x00, 0xf0, 0x11, 0x00


	//----- nvinfo : EIATTR_KPARAM_INFO
	.align		4
.L_359:
        /*0018*/ 	.byte	0x04, 0x17
        /*001a*/ 	.short	(.L_361 - .L_360)
.L_360:
        /*001c*/ 	.word	0x00000000
        /*0020*/ 	.short	0x0002
        /*0022*/ 	.short	0x0010
        /*0024*/ 	.byte	0x00, 0xf5, 0x21, 0x00


	//----- nvinfo : EIATTR_KPARAM_INFO
	.align		4
.L_361:
        /*0028*/ 	.byte	0x04, 0x17
        /*002a*/ 	.short	(.L_363 - .L_362)
.L_362:
        /*002c*/ 	.word	0x00000000
        /*0030*/ 	.short	0x0001
        /*0032*/ 	.short	0x0008
        /*0034*/ 	.byte	0x00, 0xf5, 0x21, 0x00


	//----- nvinfo : EIATTR_KPARAM_INFO
	.align		4
.L_363:
        /*0038*/ 	.byte	0x04, 0x17
        /*003a*/ 	.short	(.L_365 - .L_364)
.L_364:
        /*003c*/ 	.word	0x00000000
        /*0040*/ 	.short	0x0000
        /*0042*/ 	.short	0x0000
        /*0044*/ 	.byte	0x00, 0xf5, 0x21, 0x00


	//----- nvinfo : EIATTR_SPARSE_MMA_MASK
	.align		4
.L_365:
        /*0048*/ 	.byte	0x03, 0x50
        /*004a*/ 	.short	0x0000


	//----- nvinfo : EIATTR_MAXREG_COUNT
	.align		4
        /*004c*/ 	.byte	0x03, 0x1b
        /*004e*/ 	.short	0x00ff


	//----- nvinfo : EIATTR_NUM_BARRIERS
	.align		4
        /*0050*/ 	.byte	0x02, 0x4c
        /*0052*/ 	.byte	0x01
	.zero		1


	//----- nvinfo : EIATTR_MERCURY_ISA_VERSION
	.align		4
        /*0054*/ 	.byte	0x03, 0x5f
        /*0056*/ 	.short	0x0101


	//----- nvinfo : EIATTR_VRC_CTA_INIT_COUNT
	.align		4
        /*0058*/ 	.byte	0x02, 0x4a
	.zero		1
	.zero		1


	//----- nvinfo : EIATTR_EXIT_INSTR_OFFSETS
	.align		4
        /*005c*/ 	.byte	0x04, 0x1c
        /*005e*/ 	.short	(.L_367 - .L_366)


	//   ....[0]....
.L_366:
        /*0060*/ 	.word	0x000002b0


	//   ....[1]....
        /*0064*/ 	.word	0x00000320


	//----- nvinfo : EIATTR_CBANK_PARAM_SIZE
	.align		4
.L_367:
        /*0068*/ 	.byte	0x03, 0x19
        /*006a*/ 	.short	0x001c


	//----- nvinfo : EIATTR_PARAM_CBANK
	.align		4
        /*006c*/ 	.byte	0x04, 0x0a
        /*006e*/ 	.short	(.L_369 - .L_368)
	.align		4
.L_368:
        /*0070*/ 	.word	index@(.nv.constant0.accuracyKernel)
        /*0074*/ 	.short	0x0380
        /*0076*/ 	.short	0x001c


	//----- nvinfo : EIATTR_SW_WAR
	.align		4
.L_369:
        /*0078*/ 	.byte	0x04, 0x36
        /*007a*/ 	.short	(.L_371 - .L_370)
.L_370:
        /*007c*/ 	.word	0x00000008
.L_371:


//--------------------- .nv.info.updateWeights    --------------------------
	.section	.nv.info.updateWeights,"",@"SHT_CUDA_INFO"
	.sectionflags	@""
	.align	4


	//----- nvinfo : EIATTR_CUDA_API_VERSION
	.align		4
        /*0000*/ 	.byte	0x04, 0x37
        /*0002*/ 	.short	(.L_373 - .L_372)
.L_372:
        /*0004*/ 	.word	0x00000082


	//----- nvinfo : EIATTR_KPARAM_INFO
	.align		4
.L_373:
        /*0008*/ 	.byte	0x04, 0x17
        /*000a*/ 	.short	(.L_375 - .L_374)
.L_374:
        /*000c*/ 	.word	0x00000000
        /*0010*/ 	.short	0x0002
        /*0012*/ 	.short	0x0010
        /*0014*/ 	.byte	0x00, 0xf0, 0x11, 0x00


	//----- nvinfo : EIATTR_KPARAM_INFO
	.align		4
.L_375:
        /*0018*/ 	.byte	0x04, 0x17
        /*001a*/ 	.short	(.L_377 - .L_376)
.L_376:
        /*001c*/ 	.word	0x00000000
        /*0020*/ 	.short	0x0001
        /*0022*/ 	.short	0x0008
        /*0024*/ 	.byte	0x00, 0xf5, 0x21, 0x00


	//----- nvinfo : EIATTR_KPARAM_INFO
	.align		4
.L_377:
        /*0028*/ 	.byte	0x04, 0x17
        /*002a*/ 	.short	(.L_379 - .L_378)
.L_378:
        /*002c*/ 	.word	0x00000000
        /*0030*/ 	.short	0x0000
        /*0032*/ 	.short	0x0000
        /*0034*/ 	.byte	0x00, 0xf5, 0x21, 0x00


	//----- nvinfo : EIATTR_SPARSE_MMA_MASK
	.align		4
.L_379:
        /*0038*/ 	.byte	0x03, 0x50
        /*003a*/ 	.short	0x0000


	//----- nvinfo : EIATTR_MAXREG_COUNT
	.align		4
        /*003c*/ 	.byte	0x03, 0x1b
        /*003e*/ 	.short	0x00ff


	//----- nvinfo : EIATTR_MERCURY_ISA_VERSION
	.align		4
        /*0040*/ 	.byte	0x03, 0x5f
        /*0042*/ 	.short	0x0101


	//----- nvinfo : EIATTR_VRC_CTA_INIT_COUNT
	.align		4
        /*0044*/ 	.byte	0x02, 0x4a
	.zero		1
	.zero		1


	//----- nvinfo : EIATTR_EXIT_INSTR_OFFSETS
	.align		4
        /*0048*/ 	.byte	0x04, 0x1c
        /*004a*/ 	.short	(.L_381 - .L_380)


	//   ....[0]....
.L_380:
        /*004c*/ 	.word	0x00000070


	//   ....[1]....
        /*0050*/ 	.word	0x00000110


	//----- nvinfo : EIATTR_CBANK_PARAM_SIZE
	.align		4
.L_381:
        /*0054*/ 	.byte	0x03, 0x19
        /*0056*/ 	.short	0x0014


	//----- nvinfo : EIATTR_PARAM_CBANK
	.align		4
        /*0058*/ 	.byte	0x04, 0x0a
        /*005a*/ 	.short	(.L_383 - .L_382)
	.align		4
.L_382:
        /*005c*/ 	.word	index@(.nv.constant0.updateWeights)
        /*0060*/ 	.short	0x0380
        /*0062*/ 	.short	0x0014


	//----- nvinfo : EIATTR_SW_WAR
	.align		4
.L_383:
        /*0064*/ 	.byte	0x04, 0x36
        /*0066*/ 	.short	(.L_385 - .L_384)
.L_384:
        /*0068*/ 	.word	0x00000008
.L_385:


//--------------------- .nv.info.element_op       --------------------------
	.section	.nv.info.element_op,"",@"SHT_CUDA_INFO"
	.sectionflags	@""
	.align	4


	//----- nvinfo : EIATTR_CUDA_API_VERSION
	.align		4
        /*0000*/ 	.byte	0x04, 0x37
        /*0002*/ 	.short	(.L_387 - .L_386)
.L_386:
        /*0004*/ 	.word	0x00000082


	//----- nvinfo : EIATTR_KPARAM_INFO
	.align		4
.L_387:
        /*0008*/ 	.byte	0x04, 0x17
        /*000a*/ 	.short	(.L_389 - .L_388)
.L_388:
        /*000c*/ 	.word	0x00000000
        /*0010*/ 	.short	0x0004
        /*0012*/ 	.short	0x0018
        /*0014*/ 	.byte	0x00, 0xf0, 0x21, 0x00


	//----- nvinfo : EIATTR_KPARAM_INFO
	.align		4
.L_389:
        /*0018*/ 	.byte	0x04, 0x17
        /*001a*/ 	.short	(.L_391 - .L_390)
.L_390:
        /*001c*/ 	.word	0x00000000
        /*0020*/ 	.short	0x0003
        /*0022*/ 	.short	0x0014
        /*0024*/ 	.byte	0x00, 0xf0, 0x11, 0x00


	//----- nvinfo : EIATTR_KPARAM_INFO
	.align		4
.L_391:
        /*0028*/ 	.byte	0x04, 0x17
        /*002a*/ 	.short	(.L_393 - .L_392)
.L_392:
        /*002c*/ 	.word	0x00000000
        /*0030*/ 	.short	0x0002
        /*0032*/ 	.short	0x0010
        /*0034*/ 	.byte	0x00, 0xf0, 0x11, 0x00


	//----- nvinfo : EIATTR_KPARAM_INFO
	.align		4
.L_393:
        /*0038*/ 	.byte	0x04, 0x17
        /*003a*/ 	.short	(.L_395 - .L_394)
.L_394:
        /*003c*/ 	.word	0x00000000
        /*0040*/ 	.short	0x0001
        /*0042*/ 	.short	0x0008
        /*0044*/ 	.byte	0x00, 0xf5, 0x21, 0x00


	//----- nvinfo : EIATTR_KPARAM_INFO
	.align		4
.L_395:
        /*0048*/ 	.byte	0x04, 0x17
        /*004a*/ 	.short	(.L_397 - .L_396)
.L_396:
        /*004c*/ 	.word	0x00000000
        /*0050*/ 	.short	0x0000
        /*0052*/ 	.short	0x0000
        /*0054*/ 	.byte	0x00, 0xf5, 0x21, 0x00


	//----- nvinfo : EIATTR_SPARSE_MMA_MASK
	.align		4
.L_397:
        /*0058*/ 	.byte	0x03, 0x50
        /*005a*/ 	.short	0x0000


	//----- nvinfo : EIATTR_MAXREG_COUNT
	.align		4
        /*005c*/ 	.byte	0x03, 0x1b
        /*005e*/ 	.short	0x00ff


	//----- nvinfo : EIATTR_MERCURY_ISA_VERSION
	.align		4
        /*0060*/ 	.byte	0x03, 0x5f
        /*0062*/ 	.short	0x0101


	//----- nvinfo : EIATTR_VRC_CTA_INIT_COUNT
	.align		4
        /*0064*/ 	.byte	0x02, 0x4a
	.zero		1
	.zero		1


	//----- nvinfo : EIATTR_EXIT_INSTR_OFFSETS
	.align		4
        /*0068*/ 	.byte	0x04, 0x1c
        /*006a*/ 	.short	(.L_399 - .L_398)


	//   ....[0]....
.L_398:
        /*006c*/ 	.word	0x00000080


	//   ....[1]....
        /*0070*/ 	.word	0x000001c0


	//   ....[2]....
        /*0074*/ 	.word	0x000005e0


	//   ....[3]....
        /*0078*/ 	.word	0x00000a30


	//   ....[4]....
        /*007c*/ 	.word	0x00000df0


	//   ....[5]....
        /*0080*/ 	.word	0x00001520


	//   ....[6]....
        /*0084*/ 	.word	0x00001b20


	//   ....[7]....
        /*0088*/ 	.word	0x00002130


	//   ....[8]....
        /*008c*/ 	.word	0x000027e0


	//   ....[9]....
        /*0090*/ 	.word	0x00002df0


	//----- nvinfo : EIATTR_INDIRECT_BRANCH_TARGETS
	.align		4
.L_399:
        /*0094*/ 	.byte	0x04, 0x34
        /*0096*/ 	.short	(.L_401 - .L_400)


	//   ....[0]....
.L_400:
        /*0098*/ 	.word	.L_x_116@srel
        /*009c*/ 	.short	0x0
        /*009e*/ 	.short	0x0
        /*00a0*/ 	.word	0x3
        /*00a4*/ 	.word	.L_x_117@srel
        /*00a8*/ 	.word	.L_x_118@srel
        /*00ac*/ 	.word	.L_x_119@srel


	//   ....[1]....
        /*00b0*/ 	.word	.L_x_120@srel
        /*00b4*/ 	.short	0x0
        /*00b6*/ 	.short	0x0
        /*00b8*/ 	.word	0x3
        /*00bc*/ 	.word	.L_x_121@srel
        /*00c0*/ 	.word	.L_x_122@srel
        /*00c4*/ 	.word	.L_x_119@srel


	//   ....[2]....
        /*00c8*/ 	.word	.L_x_124@srel
        /*00cc*/ 	.short	0x0
        /*00ce*/ 	.short	0x0
        /*00d0*/ 	.word	0x3
        /*00d4*/ 	.word	.L_x_125@srel
        /*00d8*/ 	.word	.L_x_126@srel
        /*00dc*/ 	.word	.L_x_119@srel


	//   ....[3]....
        /*00e0*/ 	.word	.L_x_128@srel
        /*00e4*/ 	.short	0x0
        /*00e6*/ 	.short	0x0
        /*00e8*/ 	.word	0x4
        /*00ec*/ 	.word	.L_x_129@srel
        /*00f0*/ 	.word	.L_x_130@srel
        /*00f4*/ 	.word	.L_x_131@srel
        /*00f8*/ 	.word	.L_x_119@srel


	//----- nvinfo : EIATTR_CRS_STACK_SIZE
	.align		4
.L_401:
        /*00fc*/ 	.byte	0x04, 0x1e
        /*00fe*/ 	.short	(.L_403 - .L_402)
.L_402:
        /*0100*/ 	.word	0x00000000


	//----- nvinfo : EIATTR_CBANK_PARAM_SIZE
	.align		4
.L_403:
        /*0104*/ 	.byte	0x03, 0x19
        /*0106*/ 	.short	0x0020


	//----- nvinfo : EIATTR_PARAM_CBANK
	.align		4
        /*0108*/ 	.byte	0x04, 0x0a
        /*010a*/ 	.short	(.L_405 - .L_404)
	.align		4
.L_404:
        /*010c*/ 	.word	index@(.nv.constant0.element_op)
        /*0110*/ 	.short	0x0380
        /*0112*/ 	.short	0x0020


	//----- nvinfo : EIATTR_SW_WAR
	.align		4
.L_405:
        /*0114*/ 	.byte	0x04, 0x36
        /*0116*/ 	.short	(.L_407 - .L_406)
.L_406:
        /*0118*/ 	.word	0x00000008
.L_407:


//--------------------- .nv.info.scaleVector      --------------------------
	.section	.nv.info.scaleVector,"",@"SHT_CUDA_INFO"
	.sectionflags	@""
	.align	4


	//----- nvinfo : EIATTR_CUDA_API_VERSION
	.align		4
        /*0000*/ 	.byte	0x04, 0x37
        /*0002*/ 	.short	(.L_409 - .L_408)
.L_408:
        /*0004*/ 	.word	0x00000082


	//----- nvinfo : EIATTR_KPARAM_INFO
	.align		4
.L_409:
        /*0008*/ 	.byte	0x04, 0x17
        /*000a*/ 	.short	(.L_411 - .L_410)
.L_410:
        /*000c*/ 	.word	0x00000000
        /*0010*/ 	.short	0x0002
        /*0012*/ 	.short	0x0010
        /*0014*/ 	.byte	0x00, 0xf0, 0x11, 0x00


	//----- nvinfo : EIATTR_KPARAM_INFO
	.align		4
.L_411:
        /*0018*/ 	.byte	0x04, 0x17
        /*001a*/ 	.short	(.L_413 - .L_412)
.L_412:
        /*001c*/ 	.word	0x00000000
        /*0020*/ 	.short	0x0001
        /*0022*/ 	.short	0x0008
        /*0024*/ 	.byte	0x00, 0xf0, 0x21, 0x00


	//----- nvinfo : EIATTR_KPARAM_INFO
	.align		4
.L_413:
        /*0028*/ 	.byte	0x04, 0x17
        /*002a*/ 	.short	(.L_415 - .L_414)
.L_414:
        /*002c*/ 	.word	0x00000000
        /*0030*/ 	.short	0x0000
        /*0032*/ 	.short	0x0000
        /*0034*/ 	.byte	0x00, 0xf5, 0x21, 0x00


	//----- nvinfo : EIATTR_SPARSE_MMA_MASK
	.align		4
.L_415:
        /*0038*/ 	.byte	0x03, 0x50
        /*003a*/ 	.short	0x0000


	//----- nvinfo : EIATTR_MAXREG_COUNT
	.align		4
        /*003c*/ 	.byte	0x03, 0x1b
        /*003e*/ 	.short	0x00ff


	//----- nvinfo : EIATTR_MERCURY_ISA_VERSION
	.align		4
        /*0040*/ 	.byte	0x03, 0x5f
        /*0042*/ 	.short	0x0101


	//----- nvinfo : EIATTR_VRC_CTA_INIT_COUNT
	.align		4
        /*0044*/ 	.byte	0x02, 0x4a
	.zero		1
	.zero		1


	//----- nvinfo : EIATTR_EXIT_INSTR_OFFSETS
	.align		4
        /*0048*/ 	.byte	0x04, 0x1c
        /*004a*/ 	.short	(.L_417 - .L_416)


	//   ....[0]....
.L_416:
        /*004c*/ 	.word	0x00000070


	//   ....[1]....
        /*0050*/ 	.word	0x000000f0


	//----- nvinfo : EIATTR_CBANK_PARAM_SIZE
	.align		4
.L_417:
        /*0054*/ 	.byte	0x03, 0x19
        /*0056*/ 	.short	0x0014


	//----- nvinfo : EIATTR_PARAM_CBANK
	.align		4
        /*0058*/ 	.byte	0x04, 0x0a
        /*005a*/ 	.short	(.L_419 - .L_418)
	.align		4
.L_418:
        /*005c*/ 	.word	index@(.nv.constant0.scaleVector)
        /*0060*/ 	.short	0x0380
        /*0062*/ 	.short	0x0014


	//----- nvinfo : EIATTR_SW_WAR
	.align		4
.L_419:
        /*0064*/ 	.byte	0x04, 0x36
        /*0066*/ 	.short	(.L_421 - .L_420)
.L_420:
        /*0068*/ 	.word	0x00000008
.L_421:


//--------------------- .nv.info.vector_add       --------------------------
	.section	.nv.info.vector_add,"",@"SHT_CUDA_INFO"
	.sectionflags	@""
	.align	4


	//----- nvinfo : EIATTR_CUDA_API_VERSION
	.align		4
        /*0000*/ 	.byte	0x04, 0x37
        /*0002*/ 	.short	(.L_423 - .L_422)
.L_422:
        /*0004*/ 	.word	0x00000082


	//----- nvinfo : EIATTR_KPARAM_INFO
	.align		4
.L_423:
        /*0008*/ 	.byte	0x04, 0x17
        /*000a*/ 	.short	(.L_425 - .L_424)
.L_424:
        /*000c*/ 	.word	0x00000000
        /*0010*/ 	.short	0x0004
        /*0012*/ 	.short	0x001c
        /*0014*/ 	.byte	0x00, 0xf0, 0x11, 0x00


	//----- nvinfo : EIATTR_KPARAM_INFO
	.align		4
.L_425:
        /*0018*/ 	.byte	0x04, 0x17
        /*001a*/ 	.short	(.L_427 - .L_426)
.L_426:
        /*001c*/ 	.word	0x00000000
        /*0020*/ 	.short	0x0003
        /*0022*/ 	.short	0x0018
        /*0024*/ 	.byte	0x00, 0xf0, 0x11, 0x00


	//----- nvinfo : EIATTR_KPARAM_INFO
	.align		4
.L_427:
        /*0028*/ 	.byte	0x04, 0x17
        /*002a*/ 	.short	(.L_429 - .L_428)
.L_428:
        /*002c*/ 	.word	0x00000000
        /*0030*/ 	.short	0x0002
        /*0032*/ 	.short	0x0010
        /*0034*/ 	.byte	0x00, 0xf5, 0x21, 0x00


	//----- nvinfo : EIATTR_KPARAM_INFO
	.align		4
.L_429:
        /*0038*/ 	.byte	0x04, 0x17
        /*003a*/ 	.short	(.L_431 - .L_430)
.L_430:
        /*003c*/ 	.word	0x00000000
        /*0040*/ 	.short	0x0001
        /*0042*/ 	.short	0x0008
        /*0044*/ 	.byte	0x00, 0xf5, 0x21, 0x00


	//----- nvinfo : EIATTR_KPARAM_INFO
	.align		4
.L_431:
        /*0048*/ 	.byte	0x04, 0x17
        /*004a*/ 	.short	(.L_433 - .L_432)
.L_432:
        /*004c*/ 	.word	0x00000000
        /*0050*/ 	.short	0x0000
        /*0052*/ 	.short	0x0000
        /*0054*/ 	.byte	0x00, 0xf5, 0x21, 0x00


	//----- nvinfo : EIATTR_SPARSE_MMA_MASK
	.align		4
.L_433:
        /*0058*/ 	.byte	0x03, 0x50
        /*005a*/ 	.short	0x0000


	//----- nvinfo : EIATTR_MAXREG_COUNT
	.align		4
        /*005c*/ 	.byte	0x03, 0x1b
        /*005e*/ 	.short	0x00ff


	//----- nvinfo : EIATTR_MERCURY_ISA_VERSION
	.align		4
        /*0060*/ 	.byte	0x03, 0x5f
        /*0062*/ 	.short	0x0101


	//----- nvinfo : EIATTR_VRC_CTA_INIT_COUNT
	.align		4
        /*0064*/ 	.byte	0x02, 0x4a
	.zero		1
	.zero		1


	//----- nvinfo : EIATTR_EXIT_INSTR_OFFSETS
	.align		4
        /*0068*/ 	.byte	0x04, 0x1c
        /*006a*/ 	.short	(.L_435 - .L_434)


	//   ....[0]....
.L_434:
        /*006c*/ 	.word	0x00000070


	//   ....[1]....
        /*0070*/ 	.word	0x00000160


	//   ....[2]....
        /*0074*/ 	.word	0x00000210


	//----- nvinfo : EIATTR_CBANK_PARAM_SIZE
	.align		4
.L_435:
        /*0078*/ 	.byte	0x03, 0x19
        /*007a*/ 	.short	0x0020


	//----- nvinfo : EIATTR_PARAM_CBANK
	.align		4
        /*007c*/ 	.byte	0x04, 0x0a
        /*007e*/ 	.short	(.L_437 - .L_436)
	.align		4
.L_436:
        /*0080*/ 	.word	index@(.nv.constant0.vector_add)
        /*0084*/ 	.short	0x0380
        /*0086*/ 	.short	0x0020


	//----- nvinfo : EIATTR_SW_WAR
	.align		4
.L_437:
        /*0088*/ 	.byte	0x04, 0x36
        /*008a*/ 	.short	(.L_439 - .L_438)
.L_438:
        /*008c*/ 	.word	0x00000008
.L_439:


//--------------------- .nv.info.fill_value       --------------------------
	.section	.nv.info.fill_value,"",@"SHT_CUDA_INFO"
	.sectionflags	@""
	.align	4


	//----- nvinfo : EIATTR_CUDA_API_VERSION
	.align		4
        /*0000*/ 	.byte	0x04, 0x37
        /*0002*/ 	.short	(.L_441 - .L_440)
.L_440:
        /*0004*/ 	.word	0x00000082


	//----- nvinfo : EIATTR_KPARAM_INFO
	.align		4
.L_441:
        /*0008*/ 	.byte	0x04, 0x17
        /*000a*/ 	.short	(.L_443 - .L_442)
.L_442:
        /*000c*/ 	.word	0x00000000
        /*0010*/ 	.short	0x0002
        /*0012*/ 	.short	0x0010
        /*0014*/ 	.byte	0x00, 0xf0, 0x21, 0x00


	//----- nvinfo : EIATTR_KPARAM_INFO
	.align		4
.L_443:
        /*0018*/ 	.byte	0x04, 0x17
        /*001a*/ 	.short	(.L_445 - .L_444)
.L_444:
        /*001c*/ 	.word	0x00000000
        /*0020*/ 	.short	0x0001
        /*0022*/ 	.short	0x0008
        /*0024*/ 	.byte	0x00, 0xf0, 0x11, 0x00


	//----- nvinfo : EIATTR_KPARAM_INFO
	.align		4
.L_445:
        /*0028*/ 	.byte	0x04, 0x17
        /*002a*/ 	.short	(.L_447 - .L_446)
.L_446:
        /*002c*/ 	.word	0x00000000
        /*0030*/ 	.short	0x0000
        /*0032*/ 	.short	0x0000
        /*0034*/ 	.byte	0x00, 0xf5, 0x21, 0x00


	//----- nvinfo : EIATTR_SPARSE_MMA_MASK
	.align		4
.L_447:
        /*0038*/ 	.byte	0x03, 0x50
        /*003a*/ 	.short	0x0000


	//----- nvinfo : EIATTR_MAXREG_COUNT
	.align		4
        /*003c*/ 	.byte	0x03, 0x1b
        /*003e*/ 	.short	0x00ff


	//----- nvinfo : EIATTR_MERCURY_ISA_VERSION
	.align		4
        /*0040*/ 	.byte	0x03, 0x5f
        /*0042*/ 	.short	0x0101


	//----- nvinfo : EIATTR_VRC_CTA_INIT_COUNT
	.align		4
        /*0044*/ 	.byte	0x02, 0x4a
	.zero		1
	.zero		1


	//----- nvinfo : EIATTR_EXIT_INSTR_OFFSETS
	.align		4
        /*0048*/ 	.byte	0x04, 0x1c
        /*004a*/ 	.short	(.L_449 - .L_448)


	//   ....[0]....
.L_448:
        /*004c*/ 	.word	0x00000070


	//   ....[1]....
        /*0050*/ 	.word	0x000000d0


	//----- nvinfo : EIATTR_CBANK_PARAM_SIZE
	.align		4
.L_449:
        /*0054*/ 	.byte	0x03, 0x19
        /*0056*/ 	.short	0x0018


	//----- nvinfo : EIATTR_PARAM_CBANK
	.align		4
        /*0058*/ 	.byte	0x04, 0x0a
        /*005a*/ 	.short	(.L_451 - .L_450)
	.align		4
.L_450:
        /*005c*/ 	.word	index@(.nv.constant0.fill_value)
        /*0060*/ 	.short	0x0380
        /*0062*/ 	.short	0x0018


	//----- nvinfo : EIATTR_SW_WAR
	.align		4
.L_451:
        /*0064*/ 	.byte	0x04, 0x36
        /*0066*/ 	.short	(.L_453 - .L_452)
.L_452:
        /*0068*/ 	.word	0x00000008
.L_453:


//--------------------- .nv.callgraph             --------------------------
	.section	.nv.callgraph,"",@"SHT_CUDA_CALLGRAPH"
	.align	4
	.sectionentsize	8
	.align		4
        /*0000*/ 	.word	0x00000000
	.align		4
        /*0004*/ 	.word	0xffffffff
	.align		4
        /*0008*/ 	.word	0x00000000
	.align		4
        /*000c*/ 	.word	0xfffffffe
	.align		4
        /*0010*/ 	.word	0x00000000
	.align		4
        /*0014*/ 	.word	0xfffffffd
	.align		4
        /*0018*/ 	.word	0x00000000
	.align		4
        /*001c*/ 	.word	0xfffffffc


//--------------------- .nv.constant4             --------------------------
	.section	.nv.constant4,"a",@progbits
	.align	8
	.align		8
.nv.constant4:
        /*0000*/ 	.dword	__cudart_i2opi_d
	.align		8
        /*0008*/ 	.dword	__cudart_sin_cos_coeffs


//--------------------- .nv.constant2.element_op  --------------------------
	.section	.nv.constant2.element_op,"a",@progbits
	.sectionflags	@""
	.align	4
.nv.constant2.element_op:
        /*0000*/ 	.byte	0xd0, 0x01, 0x00, 0x00, 0x40, 0x01, 0x00, 0x00, 0x30, 0x21, 0x00, 0x00, 0x40, 0x0a, 0x00, 0x00
        /*0010*/ 	.byte	0x50, 0x06, 0x00, 0x00, 0x30, 0x21, 0x00, 0x00, 0x30, 0x15, 0x00, 0x00, 0x80, 0x0e, 0x00, 0x00
        /*0020*/ 	.byte	0x30, 0x21, 0x00, 0x00, 0x40, 0x21, 0x00, 0x00, 0xf0, 0x27, 0x00, 0x00, 0x90, 0x1b, 0x00, 0x00
        /*0030*/ 	.byte	0x30, 0x21, 0x00, 0x00


//--------------------- .text.column_reduce       --------------------------
	.section	.text.column_reduce,"ax",@progbits
	.align	128
        .global         column_reduce
        .type           column_reduce,@function
        .size           column_reduce,(.L_x_138 - column_reduce)
        .other          column_reduce,@"STO_CUDA_ENTRY STV_DEFAULT"
column_reduce:
.text.column_reduce:
[----:B------:R-:W-:Y:S01]  /*0000*/  LDC R1, c[0x0][0x37c] ;  /* 0x0000df00ff017b82 */ /* 0x000fe20000000800 */
[----:B------:R-:W0:Y:S07]  /*0010*/  S2R R3, SR_TID.X ;  /* 0x0000000000037919 */ /* 0x000e2e0000002100 */
[----:B------:R-:W0:Y:S08]  /*0020*/  S2UR UR4, SR_CTAID.X ;  /* 0x00000000000479c3 */ /* 0x000e300000002500 */
[----:B------:R-:W0:Y:S08]  /*0030*/  LDC R0, c[0x0][0x360] ;  /* 0x0000d800ff007b82 */ /* 0x000e300000000800 */
[----:B------:R-:W1:Y:S01]  /*0040*/  LDC R17, c[0x0][0x394] ;  /* 0x0000e500ff117b82 */ /* 0x000e620000000800 */
[----:B0-----:R-:W-:-:S05]  /*0050*/  IMAD R0, R0, UR4, R3 ;  /* 0x0000000400007c24 */ /* 0x001fca000f8e0203 */
[----:B-1----:R-:W-:-:S13]  /*0060*/  ISETP.GE.AND P0, PT, R0, R17, PT ;  /* 0x000000110000720c */ /* 0x002fda0003f06270 */
[----:B------:R-:W-:Y:S05]  /*0070*/  @P0 EXIT ;  /* 0x000000000000094d */ /* 0x000fea0003800000 */
[----:B------:R-:W0:Y:S01]  /*0080*/  LDCU UR5, c[0x0][0x390] ;  /* 0x00007200ff0577ac */ /* 0x000e220008000800 */
[----:B------:R-:W-:Y:S01]  /*0090*/  HFMA2 R16, -RZ, RZ, 0, 0 ;  /* 0x00000000ff107431 */ /* 0x000fe200000001ff */
[----:B------:R-:W1:Y:S01]  /*00a0*/  LDCU.64 UR8, c[0x0][0x358] ;  /* 0x00006b00ff0877ac */ /* 0x000e620008000a00 */
[----:B0-----:R-:W-:-:S09]  /*00b0*/  UISETP.GE.AND UP0, UPT, UR5, 0x1, UPT ;  /* 0x000000010500788c */ /* 0x001fd2000bf06270 */
[----:B-1----:R-:W-:Y:S05]  /*00c0*/  BRA.U !UP0, `(.L_x_0) ;  /* 0x0000000508f87547 */ /* 0x002fea000b800000 */
[----:B------:R-:W-:Y:S01]  /*00d0*/  UISETP.GE.U32.AND UP1, UPT, UR5, 0x10, UPT ;  /* 0x000000100500788c */ /* 0x000fe2000bf26070 */
[----:B------:R-:W-:Y:S01]  /*00e0*/  MOV R16, RZ ;  /* 0x000000ff00107202 */ /* 0x000fe20000000f00 */
[----:B------:R-:W-:Y:S01]  /*00f0*/  ULOP3.LUT UR6, UR5, 0xf, URZ, 0xc0, !UPT ;  /* 0x0000000f05067892 */ /* 0x000fe2000f8ec0ff */
[----:B------:R-:W-:-:S03]  /*0100*/  UMOV UR4, URZ ;  /* 0x000000ff00047c82 */ /* 0x000fc60008000000 */
[----:B------:R-:W-:-:S03]  /*0110*/  UISETP.NE.AND UP0, UPT, UR6, URZ, UPT ;  /* 0x000000ff0600728c */ /* 0x000fc6000bf05270 */
[----:B------:R-:W-:Y:S08]  /*0120*/  BRA.U !UP1, `(.L_x_1) ;  /* 0x0000000109e47547 */ /* 0x000ff0000b800000 */
[----:B------:R-:W-:Y:S01]  /*0130*/  ULOP3.LUT UR4, UR5, 0x7ffffff0, URZ, 0xc0, !UPT ;  /* 0x7ffffff005047892 */ /* 0x000fe2000f8ec0ff */
[----:B------:R-:W-:Y:S02]  /*0140*/  MOV R16, RZ ;  /* 0x000000ff00107202 */ /* 0x000fe40000000f00 */
[----:B------:R-:W-:Y:S01]  /*0150*/  MOV R18, R0 ;  /* 0x0000000000127202 */ /* 0x000fe20000000f00 */
[----:B------:R-:W-:-:S12]  /*0160*/  UIADD3 UR7, UPT, UPT, -UR4, URZ, URZ ;  /* 0x000000ff04077290 */ /* 0x000fd8000fffe1ff */
.L_x_2:
[----:B------:R-:W0:Y:S02]  /*0170*/  LDC.64 R4, c[0x0][0x380] ;  /* 0x0000e000ff047b82 */ /* 0x000e240000000a00 */
[----:B0-----:R-:W-:-:S05]  /*0180*/  IMAD.WIDE R4, R18, 0x4, R4 ;  /* 0x0000000412047825 */ /* 0x001fca00078e0204 */
[----:B------:R-:W2:Y:S01]  /*0190*/  LDG.E R25, desc[UR8][R4.64] ;  /* 0x0000000804197981 */ /* 0x000ea2000c1e1900 */
[----:B------:R-:W-:-:S05]  /*01a0*/  IMAD.WIDE R6, R17, 0x4, R4 ;  /* 0x0000000411067825 */ /* 0x000fca00078e0204 */
[----:B------:R0:W3:Y:S01]  /*01b0*/  LDG.E R23, desc[UR8][R6.64] ;  /* 0x0000000806177981 */ /* 0x0000e2000c1e1900 */
[----:B------:R-:W-:-:S05]  /*01c0*/  IMAD.WIDE R8, R17, 0x4, R6 ;  /* 0x0000000411087825 */ /* 0x000fca00078e0206 */
[----:B------:R1:W4:Y:S01]  /*01d0*/  LDG.E R22, desc[UR8][R8.64] ;  /* 0x0000000808167981 */ /* 0x000322000c1e1900 */
[----:B------:R-:W-:-:S05]  /*01e0*/  IMAD.WIDE R12, R17, 0x4, R8 ;  /* 0x00000004110c7825 */ /* 0x000fca00078e0208 */
[----:B------:R-:W5:Y:S01]  /*01f0*/  LDG.E R21, desc[UR8][R12.64] ;  /* 0x000000080c157981 */ /* 0x000f62000c1e1900 */
[----:B------:R-:W-:-:S05]  /*0200*/  IMAD.WIDE R14, R17, 0x4, R12 ;  /* 0x00000004110e7825 */ /* 0x000fca00078e020c */
[----:B------:R-:W5:Y:S01]  /*0210*/  LDG.E R20, desc[UR8][R14.64] ;  /* 0x000000080e147981 */ /* 0x000f62000c1e1900 */
[----:B------:R-:W-:-:S05]  /*0220*/  IMAD.WIDE R2, R17, 0x4, R14 ;  /* 0x0000000411027825 */ /* 0x000fca00078e020e */
[----:B------:R1:W5:Y:S01]  /*0230*/  LDG.E R19, desc[UR8][R2.64] ;  /* 0x0000000802137981 */ /* 0x000362000c1e1900 */
[----:B------:R-:W-:-:S05]  /*0240*/  IMAD.WIDE R26, R17, 0x4, R2 ;  /* 0x00000004111a7825 */ /* 0x000fca00078e0202 */
[----:B------:R1:W5:Y:S01]  /*0250*/  LDG.E R24, desc[UR8][R26.64] ;  /* 0x000000081a187981 */ /* 0x000362000c1e1900 */
[----:B------:R-:W-:-:S05]  /*0260*/  IMAD.WIDE R10, R17, 0x4, R26 ;  /* 0x00000004110a7825 */ /* 0x000fca00078e021a */
[----:B------:R1:W5:Y:S01]  /*0270*/  LDG.E R28, desc[UR8][R10.64] ;  /* 0x000000080a1c7981 */ /* 0x000362000c1e1900 */
[----:B0-----:R-:W-:-:S04]  /*0280*/  IMAD.WIDE R6, R17, 0x4, R10 ;  /* 0x0000000411067825 */ /* 0x001fc800078e020a */
[C---:B-1----:R-:W-:Y:S02]  /*0290*/  IMAD.WIDE R8, R17.reuse, 0x4, R6 ;  /* 0x0000000411087825 */ /* 0x042fe400078e0206 */
[----:B------:R-:W5:Y:S02]  /*02a0*/  LDG.E R6, desc[UR8][R6.64] ;  /* 0x0000000806067981 */ /* 0x000f64000c1e1900 */
[C---:B------:R-:W-:Y:S02]  /*02b0*/  IMAD.WIDE R2, R17.reuse, 0x4, R8 ;  /* 0x0000000411027825 */ /* 0x040fe400078e0208 */
[----:B------:R-:W5:Y:S02]  /*02c0*/  LDG.E R8, desc[UR8][R8.64] ;  /* 0x0000000808087981 */ /* 0x000f64000c1e1900 */
[C---:B------:R-:W-:Y:S02]  /*02d0*/  IMAD.WIDE R4, R17.reuse, 0x4, R2 ;  /* 0x0000000411047825 */ /* 0x040fe400078e0202 */
[----:B------:R-:W5:Y:S02]  /*02e0*/  LDG.E R29, desc[UR8][R2.64] ;  /* 0x00000008021d7981 */ /* 0x000f64000c1e1900 */
[----:B------:R-:W-:-:S02]  /*02f0*/  IMAD.WIDE R12, R17, 0x4, R4 ;  /* 0x00000004110c7825 */ /* 0x000fc400078e0204 */
[----:B------:R-:W5:Y:S02]  /*0300*/  LDG.E R4, desc[UR8][R4.64] ;  /* 0x0000000804047981 */ /* 0x000f64000c1e1900 */
[C---:B------:R-:W-:Y:S02]  /*0310*/  IMAD.WIDE R14, R17.reuse, 0x4, R12 ;  /* 0x00000004110e7825 */ /* 0x040fe400078e020c */
[----:B------:R-:W5:Y:S02]  /*0320*/  LDG.E R12, desc[UR8][R12.64] ;  /* 0x000000080c0c7981 */ /* 0x000f64000c1e1900 */
[C---:B------:R-:W-:Y:S02]  /*0330*/  IMAD.WIDE R26, R17.reuse, 0x4, R14 ;  /* 0x00000004111a7825 */ /* 0x040fe400078e020e */
[----:B------:R-:W5:Y:S02]  /*0340*/  LDG.E R14, desc[UR8][R14.64] ;  /* 0x000000080e0e7981 */ /* 0x000f64000c1e1900 */
[----:B------:R-:W-:-:S02]  /*0350*/  IMAD.WIDE R10, R17, 0x4, R26 ;  /* 0x00000004110a7825 */ /* 0x000fc400078e021a */
[----:B------:R-:W5:Y:S04]  /*0360*/  LDG.E R26, desc[UR8][R26.64] ;  /* 0x000000081a1a7981 */ /* 0x000f68000c1e1900 */
[----:B------:R-:W5:Y:S01]  /*0370*/  LDG.E R10, desc[UR8][R10.64] ;  /* 0x000000080a0a7981 */ /* 0x000f62000c1e1900 */
[----:B------:R-:W-:-:S04]  /*0380*/  UIADD3 UR7, UPT, UPT, UR7, 0x10, URZ ;  /* 0x0000001007077890 */ /* 0x000fc8000fffe0ff */
[----:B------:R-:W-:Y:S01]  /*0390*/  UISETP.NE.AND UP1, UPT, UR7, URZ, UPT ;  /* 0x000000ff0700728c */ /* 0x000fe2000bf25270 */
[----:B------:R-:W-:Y:S01]  /*03a0*/  LEA R18, R17, R18, 0x4 ;  /* 0x0000001211127211 */ /* 0x000fe200078e20ff */
[----:B--2---:R-:W-:-:S04]  /*03b0*/  FADD R16, R25, R16 ;  /* 0x0000001019107221 */ /* 0x004fc80000000000 */
[----:B---3--:R-:W-:-:S04]  /*03c0*/  FADD R23, R16, R23 ;  /* 0x0000001710177221 */ /* 0x008fc80000000000 */
[----:B----4-:R-:W-:-:S04]  /*03d0*/  FADD R22, R23, R22 ;  /* 0x0000001617167221 */ /* 0x010fc80000000000 */
[----:B-----5:R-:W-:-:S04]  /*03e0*/  FADD R21, R22, R21 ;  /* 0x0000001516157221 */ /* 0x020fc80000000000 */
[----:B------:R-:W-:-:S04]  /*03f0*/  FADD R20, R21, R20 ;  /* 0x0000001415147221 */ /* 0x000fc80000000000 */
        /* <DEDUP_REMOVED lines=10> */
[----:B------:R-:W-:Y:S01]  /*04a0*/  FADD R16, R29, R10 ;  /* 0x0000000a1d107221 */ /* 0x000fe20000000000 */
[----:B------:R-:W-:Y:S06]  /*04b0*/  BRA.U UP1, `(.L_x_2) ;  /* 0xfffffffd012c7547 */ /* 0x000fec000b83ffff */
.L_x_1:
[----:B------:R-:W-:Y:S05]  /*04c0*/  BRA.U !UP0, `(.L_x_0) ;  /* 0x0000000108f87547 */ /* 0x000fea000b800000 */
[----:B------:R-:W-:Y:S02]  /*04d0*/  UISETP.GE.U32.AND UP0, UPT, UR6, 0x8, UPT ;  /* 0x000000080600788c */ /* 0x000fe4000bf06070 */
[----:B------:R-:W-:-:S04]  /*04e0*/  ULOP3.LUT UR7, UR5, 0x7, URZ, 0xc0, !UPT ;  /* 0x0000000705077892 */ /* 0x000fc8000f8ec0ff */
[----:B------:R-:W-:-:S03]  /*04f0*/  UISETP.NE.AND UP1, UPT, UR7, URZ, UPT ;  /* 0x000000ff0700728c */ /* 0x000fc6000bf25270 */
[----:B------:R-:W-:Y:S08]  /*0500*/  BRA.U !UP0, `(.L_x_3) ;  /* 0x00000001086c7547 */ /* 0x000ff0000b800000 */
[----:B------:R-:W0:Y:S01]  /*0510*/  LDC.64 R2, c[0x0][0x380] ;  /* 0x0000e000ff027b82 */ /* 0x000e220000000a00 */
[----:B------:R-:W-:-:S04]  /*0520*/  IMAD R5, R17, UR4, R0 ;  /* 0x0000000411057c24 */ /* 0x000fc8000f8e0200 */
[----:B0-----:R-:W-:-:S04]  /*0530*/  IMAD.WIDE R2, R5, 0x4, R2 ;  /* 0x0000000405027825 */ /* 0x001fc800078e0202 */
[C---:B------:R-:W-:Y:S02]  /*0540*/  IMAD.WIDE R4, R17.reuse, 0x4, R2 ;  /* 0x0000000411047825 */ /* 0x040fe400078e0202 */
[----:B------:R-:W2:Y:S02]  /*0550*/  LDG.E R3, desc[UR8][R2.64] ;  /* 0x0000000802037981 */ /* 0x000ea4000c1e1900 */
[C---:B------:R-:W-:Y:S02]  /*0560*/  IMAD.WIDE R6, R17.reuse, 0x4, R4 ;  /* 0x0000000411067825 */ /* 0x040fe400078e0204 */
[----:B------:R-:W3:Y:S02]  /*0570*/  LDG.E R4, desc[UR8][R4.64] ;  /* 0x0000000804047981 */ /* 0x000ee4000c1e1900 */
[C---:B------:R-:W-:Y:S02]  /*0580*/  IMAD.WIDE R8, R17.reuse, 0x4, R6 ;  /* 0x0000000411087825 */ /* 0x040fe400078e0206 */
[----:B------:R-:W4:Y:S02]  /*0590*/  LDG.E R6, desc[UR8][R6.64] ;  /* 0x0000000806067981 */ /* 0x000f24000c1e1900 */
        /* <DEDUP_REMOVED lines=9> */
[----:B------:R-:W-:Y:S01]  /*0630*/  UIADD3 UR4, UPT, UPT, UR4, 0x8, URZ ;  /* 0x0000000804047890 */ /* 0x000fe2000fffe0ff */
[----:B--2---:R-:W-:-:S04]  /*0640*/  FADD R3, R16, R3 ;  /* 0x0000000310037221 */ /* 0x004fc80000000000 */
[----:B---3--:R-:W-:-:S04]  /*0650*/  FADD R3, R3, R4 ;  /* 0x0000000403037221 */ /* 0x008fc80000000000 */
[----:B----4-:R-:W-:-:S04]  /*0660*/  FADD R3, R3, R6 ;  /* 0x0000000603037221 */ /* 0x010fc80000000000 */
[----:B-----5:R-:W-:-:S04]  /*0670*/  FADD R3, R3, R8 ;  /* 0x0000000803037221 */ /* 0x020fc80000000000 */
[----:B------:R-:W-:-:S04]  /*0680*/  FADD R3, R3, R10 ;  /* 0x0000000a03037221 */ /* 0x000fc80000000000 */
[----:B------:R-:W-:-:S04]  /*0690*/  FADD R3, R3, R12 ;  /* 0x0000000c03037221 */ /* 0x000fc80000000000 */
[----:B------:R-:W-:-:S04]  /*06a0*/  FADD R3, R3, R14 ;  /* 0x0000000e03037221 */ /* 0x000fc80000000000 */
[----:B------:R-:W-:-:S07]  /*06b0*/  FADD R16, R3, R18 ;  /* 0x0000001203107221 */ /* 0x000fce0000000000 */
.L_x_3:
        /* <DEDUP_REMOVED lines=12> */
[----:B------:R-:W-:Y:S02]  /*0780*/  IMAD.WIDE R8, R17, 0x4, R6 ;  /* 0x0000000411087825 */ /* 0x000fe400078e0206 */
[----:B------:R-:W4:Y:S04]  /*0790*/  LDG.E R7, desc[UR8][R6.64] ;  /* 0x0000000806077981 */ /* 0x000f28000c1e1900 */
[----:B------:R-:W5:Y:S01]  /*07a0*/  LDG.E R9, desc[UR8][R8.64] ;  /* 0x0000000808097981 */ /* 0x000f62000c1e1900 */
[----:B------:R-:W-:Y:S01]  /*07b0*/  UIADD3 UR4, UPT, UPT, UR4, 0x4, URZ ;  /* 0x0000000404047890 */ /* 0x000fe2000fffe0ff */
[----:B--2---:R-:W-:-:S04]  /*07c0*/  FADD R16, R16, R3 ;  /* 0x0000000310107221 */ /* 0x004fc80000000000 */
[----:B---3--:R-:W-:-:S04]  /*07d0*/  FADD R16, R16, R5 ;  /* 0x0000000510107221 */ /* 0x008fc80000000000 */
[----:B----4-:R-:W-:-:S04]  /*07e0*/  FADD R16, R16, R7 ;  /* 0x0000000710107221 */ /* 0x010fc80000000000 */
[----:B-----5:R-:W-:-:S07]  /*07f0*/  FADD R16, R16, R9 ;  /* 0x0000000910107221 */ /* 0x020fce0000000000 */
.L_x_4:
[----:B------:R-:W-:Y:S05]  /*0800*/  BRA.U !UP1, `(.L_x_0) ;  /* 0x0000000109287547 */ /* 0x000fea000b800000 */
[----:B------:R-:W0:Y:S01]  /*0810*/  LDC.64 R4, c[0x0][0x380] ;  /* 0x0000e000ff047b82 */ /* 0x000e220000000a00 */
[----:B------:R-:W-:Y:S01]  /*0820*/  IMAD R6, R17, UR4, R0 ;  /* 0x0000000411067c24 */ /* 0x000fe2000f8e0200 */
[----:B------:R-:W-:-:S12]  /*0830*/  UIADD3 UR5, UPT, UPT, -UR5, URZ, URZ ;  /* 0x000000ff05057290 */ /* 0x000fd8000fffe1ff */
.L_x_5:
[----:B0-----:R-:W-:-:S06]  /*0840*/  IMAD.WIDE R2, R6, 0x4, R4 ;  /* 0x0000000406027825 */ /* 0x001fcc00078e0204 */
[----:B------:R-:W2:Y:S01]  /*0850*/  LDG.E R3, desc[UR8][R2.64] ;  /* 0x0000000802037981 */ /* 0x000ea2000c1e1900 */
[----:B------:R-:W-:Y:S01]  /*0860*/  UIADD3 UR5, UPT, UPT, UR5, 0x1, URZ ;  /* 0x0000000105057890 */ /* 0x000fe2000fffe0ff */
[----:B------:R-:W-:-:S03]  /*0870*/  IADD3 R6, PT, PT, R6, R17, RZ ;  /* 0x0000001106067210 */ /* 0x000fc60007ffe0ff */
[----:B------:R-:W-:Y:S01]  /*0880*/  UISETP.NE.AND UP0, UPT, UR5, URZ, UPT ;  /* 0x000000ff0500728c */ /* 0x000fe2000bf05270 */
[----:B--2---:R-:W-:-:S08]  /*0890*/  FADD R16, R3, R16 ;  /* 0x0000001003107221 */ /* 0x004fd00000000000 */
[----:B------:R-:W-:Y:S05]  /*08a0*/  BRA.U UP0, `(.L_x_5) ;  /* 0xfffffffd00e47547 */ /* 0x000fea000b83ffff */
.L_x_0:
[----:B------:R-:W0:Y:S02]  /*08b0*/  LDC.64 R2, c[0x0][0x388] ;  /* 0x0000e200ff027b82 */ /* 0x000e240000000a00 */
[----:B0-----:R-:W-:-:S05]  /*08c0*/  IMAD.WIDE R2, R0, 0x4, R2 ;  /* 0x0000000400027825 */ /* 0x001fca00078e0202 */
[----:B------:R-:W-:Y:S01]  /*08d0*/  STG.E desc[UR8][R2.64], R16 ;  /* 0x0000001002007986 */ /* 0x000fe2000c101908 */
[----:B------:R-:W-:Y:S05]  /*08e0*/  EXIT ;  /* 0x000000000000794d */ /* 0x000fea0003800000 */
.L_x_6:
[----:B------:R-:W-:-:S00]  /*08f0*/  BRA `(.L_x_6) ;  /* 0xfffffffc00fc7947 */ /* 0x000fc0000383ffff */
[----:B------:R-:W-:-:S00]  /*0900*/  NOP ;  /* 0x0000000000007918 */ /* 0x000fc00000000000 */
[----:B------:R-:W-:-:S00]  /*0910*/  NOP ;  /* 0x0000000000007918 */ /* 0x000fc00000000000 */
[----:B------:R-:W-:-:S00]  /*0920*/  NOP ;  /* 0x0000000000007918 */ /* 0x000fc00000000000 */
[----:B------:R-:W-:-:S00]  /*0930*/  NOP ;  /* 0x0000000000007918 */ /* 0x000fc00000000000 */
[----:B------:R-:W-:-:S00]  /*0940*/  NOP ;  /* 0x0000000000007918 */ /* 0x000fc00000000000 */
[----:B------:R-:W-:-:S00]  /*0950*/  NOP ;  /* 0x0000000000007918 */ /* 0x000fc00000000000 */
[----:B------:R-:W-:-:S00]  /*0960*/  NOP ;  /* 0x0000000000007918 */ /* 0x000fc00000000000 */
[----:B------:R-:W-:-:S00]  /*0970*/  NOP ;  /* 0x0000000000007918 */ /* 0x000fc00000000000 */
.L_x_138:


//--------------------- .text.logLossDerivativeKernel --------------------------
	.section	.text.logLossDerivativeKernel,"ax",@progbits
	.align	128
        .global         logLossDerivativeKernel
        .type           logLossDerivativeKernel,@function
        .size           logLossDerivativeKernel,(.L_x_133 - logLossDerivativeKernel)
        .other          logLossDerivativeKernel,@"STO_CUDA_ENTRY STV_DEFAULT"
logLossDerivativeKernel:
.text.logLossDerivativeKernel:
[----:B------:R-:W-:Y:S01]  /*0000*/  LDC R1, c[0x0][0x37c] ;  /* 0x0000df00ff017b82 */ /* 0x000fe20000000800 */
[----:B------:R-:W0:Y:S07]  /*0010*/  S2R R3, SR_TID.X ;  /* 0x0000000000037919 */ /* 0x000e2e0000002100 */
[----:B------:R-:W0:Y:S01]  /*0020*/  S2UR UR4, SR_CTAID.X ;  /* 0x00000000000479c3 */ /* 0x000e220000002500 */
[----:B------:R-:W1:Y:S07]  /*0030*/  LDCU UR5, c[0x0][0x398] ;  /* 0x00007300ff0577ac */ /* 0x000e6e0008000800 */
[----:B------:R-:W0:Y:S02]  /*0040*/  LDC R0, c[0x0][0x360] ;  /* 0x0000d800ff007b82 */ /* 0x000e240000000800 */
[----:B0-----:R-:W-:-:S05]  /*0050*/  IMAD R0, R0, UR4, R3 ;  /* 0x0000000400007c24 */ /* 0x001fca000f8e0203 */
[----:B-1----:R-:W-:-:S13]  /*0060*/  ISETP.GE.AND P0, PT, R0, UR5, PT ;  /* 0x0000000500007c0c */ /* 0x002fda000bf06270 */
[----:B------:R-:W-:Y:S05]  /*0070*/  @P0 EXIT ;  /* 0x000000000000094d */ /* 0x000fea0003800000 */
[----:B------:R-:W0:Y:S01]  /*0080*/  LDC.64 R2, c[0x0][0x380] ;  /* 0x0000e000ff027b82 */ /* 0x000e220000000a00 */
[----:B------:R-:W1:Y:S07]  /*0090*/  LDCU.64 UR4, c[0x0][0x358] ;  /* 0x00006b00ff0477ac */ /* 0x000e6e0008000a00 */
[----:B------:R-:W2:Y:S01]  /*00a0*/  LDC.64 R6, c[0x0][0x388] ;  /* 0x0000e200ff067b82 */ /* 0x000ea20000000a00 */
[----:B0-----:R-:W-:-:S06]  /*00b0*/  IMAD.WIDE R2, R0, 0x8, R2 ;  /* 0x0000000800027825 */ /* 0x001fcc00078e0202 */
[----:B-1----:R-:W3:Y:S01]  /*00c0*/  LDG.E.64 R2, desc[UR4][R2.64] ;  /* 0x0000000402027981 */ /* 0x002ee2000c1e1b00 */
[----:B--2---:R-:W-:-:S06]  /*00d0*/  IMAD.WIDE R6, R0, 0x8, R6 ;  /* 0x0000000800067825 */ /* 0x004fcc00078e0206 */
[----:B------:R-:W2:Y:S01]  /*00e0*/  LDG.E.64 R6, desc[UR4][R6.64] ;  /* 0x0000000406067981 */ /* 0x000ea2000c1e1b00 */
[----:B------:R-:W-:Y:S01]  /*00f0*/  UMOV UR6, 0x9ee75616 ;  /* 0x9ee7561600067882 */ /* 0x000fe20000000000 */
[----:B------:R-:W-:Y:S01]  /*0100*/  UMOV UR7, 0x3cd203af ;  /* 0x3cd203af00077882 */ /* 0x000fe20000000000 */
[----:B------:R-:W-:Y:S01]  /*0110*/  BSSY.RECONVERGENT B0, `(.L_x_7) ;  /* 0x0000021000007945 */ /* 0x000fe20003800200 */
[----:B---3--:R-:W-:Y:S01]  /*0120*/  DSETP.GEU.AND P0, PT, R2, UR6, PT ;  /* 0x0000000602007e2a */ /* 0x008fe2000bf0e000 */
[----:B------:R-:W-:Y:S01]  /*0130*/  UMOV UR6, 0xfffffff7 ;  /* 0xfffffff700067882 */ /* 0x000fe20000000000 */
[----:B------:R-:W-:-:S04]  /*0140*/  UMOV UR7, 0x3fefffff ;  /* 0x3fefffff00077882 */ /* 0x000fc80000000000 */
[----:B------:R-:W-:Y:S01]  /*0150*/  FSEL R4, R2, -2.4493680661224648119e-20, P0 ;  /* 0x9ee7561602047808 */ /* 0x000fe20000000000 */
[----:B------:R-:W-:Y:S01]  /*0160*/  IMAD.MOV.U32 R2, RZ, RZ, 0x1 ;  /* 0x00000001ff027424 */ /* 0x000fe200078e00ff */
[----:B------:R-:W-:-:S06]  /*0170*/  FSEL R5, R3, 0.025636522099375724792, P0 ;  /* 0x3cd203af03057808 */ /* 0x000fcc0000000000 */
[----:B------:R-:W-:-:S06]  /*0180*/  DSETP.GT.AND P0, PT, R4, UR6, PT ;  /* 0x0000000604007e2a */ /* 0x000fcc000bf04000 */
[----:B------:R-:W-:Y:S02]  /*0190*/  FSEL R8, R4, -QNAN , !P0 ;  /* 0xfffffff704087808 */ /* 0x000fe40004000000 */
[----:B------:R-:W-:-:S06]  /*01a0*/  FSEL R9, R5, 1.8749998807907104492, !P0 ;  /* 0x3fefffff05097808 */ /* 0x000fcc0004000000 */
[----:B------:R-:W-:-:S06]  /*01b0*/  DADD R4, -R8, 1 ;  /* 0x3ff0000008047429 */ /* 0x000fcc0000000100 */
[----:B------:R-:W0:Y:S02]  /*01c0*/  MUFU.RCP64H R3, R5 ;  /* 0x0000000500037308 */ /* 0x000e240000001800 */
[----:B0-----:R-:W-:-:S08]  /*01d0*/  DFMA R10, -R4, R2, 1 ;  /* 0x3ff00000040a742b */ /* 0x001fd00000000102 */
[----:B------:R-:W-:-:S08]  /*01e0*/  DFMA R10, R10, R10, R10 ;  /* 0x0000000a0a0a722b */ /* 0x000fd0000000000a */
[----:B------:R-:W-:Y:S02]  /*01f0*/  DFMA R2, R2, R10, R2 ;  /* 0x0000000a0202722b */ /* 0x000fe40000000002 */
[----:B--2---:R-:W-:-:S06]  /*0200*/  DADD R10, -R6, 1 ;  /* 0x3ff00000060a7429 */ /* 0x004fcc0000000100 */
[----:B------:R-:W-:-:S04]  /*0210*/  DFMA R12, -R4, R2, 1 ;  /* 0x3ff00000040c742b */ /* 0x000fc80000000102 */
[----:B------:R-:W-:-:S04]  /*0220*/  FSETP.GEU.AND P1, PT, |R11|, 6.5827683646048100446e-37, PT ;  /* 0x036000000b00780b */ /* 0x000fc80003f2e200 */
[----:B------:R-:W-:-:S08]  /*0230*/  DFMA R2, R2, R12, R2 ;  /* 0x0000000c0202722b */ /* 0x000fd00000000002 */
[----:B------:R-:W-:-:S08]  /*0240*/  DMUL R12, R10, R2 ;  /* 0x000000020a0c7228 */ /* 0x000fd00000000000 */
[----:B------:R-:W-:-:S08]  /*0250*/  DFMA R14, -R4, R12, R10 ;  /* 0x0000000c040e722b */ /* 0x000fd0000000010a */
[----:B------:R-:W-:-:S10]  /*0260*/  DFMA R2, R2, R14, R12 ;  /* 0x0000000e0202722b */ /* 0x000fd4000000000c */
[----:B------:R-:W-:-:S05]  /*0270*/  FFMA R12, RZ, R5, R3 ;  /* 0x00000005ff0c7223 */ /* 0x000fca0000000003 */
[----:B------:R-:W-:-:S13]  /*0280*/  FSETP.GT.AND P0, PT, |R12|, 1.469367938527859385e-39, PT ;  /* 0x001000000c00780b */ /* 0x000fda0003f04200 */
[----:B------:R-:W-:Y:S05]  /*0290*/  @P0 BRA P1, `(.L_x_8) ;  /* 0x0000000000200947 */ /* 0x000fea0000800000 */
[----:B------:R-:W-:Y:S01]  /*02a0*/  IMAD.MOV.U32 R12, RZ, RZ, R10 ;  /* 0x000000ffff0c7224 */ /* 0x000fe200078e000a */
[----:B------:R-:W-:Y:S01]  /*02b0*/  MOV R16, 0x300 ;  /* 0x0000030000107802 */ /* 0x000fe20000000f00 */
[----:B------:R-:W-:Y:S02]  /*02c0*/  IMAD.MOV.U32 R13, RZ, RZ, R11 ;  /* 0x000000ffff0d7224 */ /* 0x000fe400078e000b */
[----:B------:R-:W-:Y:S02]  /*02d0*/  IMAD.MOV.U32 R10, RZ, RZ, R4 ;  /* 0x000000ffff0a7224 */ /* 0x000fe400078e0004 */
[----:B------:R-:W-:-:S07]  /*02e0*/  IMAD.MOV.U32 R11, RZ, RZ, R5 ;  /* 0x000000ffff0b7224 */ /* 0x000fce00078e0005 */
[----:B------:R-:W-:Y:S05]  /*02f0*/  CALL.REL.NOINC `($__internal_0_$__cuda_sm20_div_rn_f64_full) ;  /* 0x0000000000787944 */ /* 0x000fea0003c00000 */
[----:B------:R-:W-:Y:S02]  /*0300*/  IMAD.MOV.U32 R2, RZ, RZ, R4 ;  /* 0x000000ffff027224 */ /* 0x000fe400078e0004 */
[----:B------:R-:W-:-:S07]  /*0310*/  IMAD.MOV.U32 R3, RZ, RZ, R5 ;  /* 0x000000ffff037224 */ /* 0x000fce00078e0005 */
.L_x_8:
[----:B------:R-:W-:Y:S05]  /*0320*/  BSYNC.RECONVERGENT B0 ;  /* 0x0000000000007941 */ /* 0x000fea0003800200 */
.L_x_7:
[----:B------:R-:W0:Y:S01]  /*0330*/  MUFU.RCP64H R5, R9 ;  /* 0x0000000900057308 */ /* 0x000e220000001800 */
[----:B------:R-:W-:Y:S01]  /*0340*/  IMAD.MOV.U32 R4, RZ, RZ, 0x1 ;  /* 0x00000001ff047424 */ /* 0x000fe200078e00ff */
[----:B------:R-:W-:Y:S01]  /*0350*/  FSETP.GEU.AND P1, PT, |R7|, 6.5827683646048100446e-37, PT ;  /* 0x036000000700780b */ /* 0x000fe20003f2e200 */
[----:B------:R-:W-:Y:S04]  /*0360*/  BSSY.RECONVERGENT B0, `(.L_x_9) ;  /* 0x0000012000007945 */ /* 0x000fe80003800200 */
[----:B0-----:R-:W-:-:S08]  /*0370*/  DFMA R10, -R8, R4, 1 ;  /* 0x3ff00000080a742b */ /* 0x001fd00000000104 */
[----:B------:R-:W-:-:S08]  /*0380*/  DFMA R10, R10, R10, R10 ;  /* 0x0000000a0a0a722b */ /* 0x000fd0000000000a */
[----:B------:R-:W-:-:S08]  /*0390*/  DFMA R10, R4, R10, R4 ;  /* 0x0000000a040a722b */ /* 0x000fd00000000004 */
[----:B------:R-:W-:-:S08]  /*03a0*/  DFMA R4, -R8, R10, 1 ;  /* 0x3ff000000804742b */ /* 0x000fd0000000010a */
        /* <DEDUP_REMOVED lines=13> */
.L_x_10:
[----:B------:R-:W-:Y:S05]  /*0480*/  BSYNC.RECONVERGENT B0 ;  /* 0x0000000000007941 */ /* 0x000fea0003800200 */
.L_x_9:
[----:B------:R-:W0:Y:S01]  /*0490*/  LDC.64 R6, c[0x0][0x390] ;  /* 0x0000e400ff067b82 */ /* 0x000e220000000a00 */
[----:B------:R-:W-:Y:S01]  /*04a0*/  DADD R2, -R4, R2 ;  /* 0x0000000004027229 */ /* 0x000fe20000000102 */
[----:B0-----:R-:W-:-:S06]  /*04b0*/  IMAD.WIDE R4, R0, 0x8, R6 ;  /* 0x0000000800047825 */ /* 0x001fcc00078e0206 */
[----:B------:R-:W-:Y:S01]  /*04c0*/  STG.E.64 desc[UR4][R4.64], R2 ;  /* 0x0000000204007986 */ /* 0x000fe2000c101b04 */
[----:B------:R-:W-:Y:S05]  /*04d0*/  EXIT ;  /* 0x000000000000794d */ /* 0x000fea0003800000 */
        .weak           $__internal_0_$__cuda_sm20_div_rn_f64_full
        .type           $__internal_0_$__cuda_sm20_div_rn_f64_full,@function
        .size           $__internal_0_$__cuda_sm20_div_rn_f64_full,(.L_x_133 - $__internal_0_$__cuda_sm20_div_rn_f64_full)
$__internal_0_$__cuda_sm20_div_rn_f64_full:
[C---:B------:R-:W-:Y:S01]  /*04e0*/  FSETP.GEU.AND P0, PT, |R11|.reuse, 1.469367938527859385e-39, PT ;  /* 0x001000000b00780b */ /* 0x040fe20003f0e200 */
[----:B------:R-:W-:Y:S01]  /*04f0*/  IMAD.MOV.U32 R20, RZ, RZ, 0x1 ;  /* 0x00000001ff147424 */ /* 0x000fe200078e00ff */
[----:B------:R-:W-:Y:S01]  /*0500*/  LOP3.LUT R4, R11, 0x800fffff, RZ, 0xc0, !PT ;  /* 0x800fffff0b047812 */ /* 0x000fe200078ec0ff */
[----:B------:R-:W-:Y:S01]  /*0510*/  BSSY.RECONVERGENT B1, `(.L_x_11) ;  /* 0x0000054000017945 */ /* 0x000fe20003800200 */
[C---:B------:R-:W-:Y:S02]  /*0520*/  FSETP.GEU.AND P2, PT, |R13|.reuse, 1.469367938527859385e-39, PT ;  /* 0x001000000d00780b */ /* 0x040fe40003f4e200 */
[----:B------:R-:W-:Y:S01]  /*0530*/  LOP3.LUT R5, R4, 0x3ff00000, RZ, 0xfc, !PT ;  /* 0x3ff0000004057812 */ /* 0x000fe200078efcff */
[----:B------:R-:W-:Y:S01]  /*0540*/  IMAD.MOV.U32 R4, RZ, RZ, R10 ;  /* 0x000000ffff047224 */ /* 0x000fe200078e000a */
[----:B------:R-:W-:Y:S02]  /*0550*/  LOP3.LUT R17, R13, 0x7ff00000, RZ, 0xc0, !PT ;  /* 0x7ff000000d117812 */ /* 0x000fe400078ec0ff */
[----:B------:R-:W-:-:S03]  /*0560*/  LOP3.LUT R26, R11, 0x7ff00000, RZ, 0xc0, !PT ;  /* 0x7ff000000b1a7812 */ /* 0x000fc600078ec0ff */
[----:B------:R-:W-:Y:S01]  /*0570*/  @!P0 DMUL R4, R10, 8.98846567431157953865e+307 ;  /* 0x7fe000000a048828 */ /* 0x000fe20000000000 */
[----:B------:R-:W-:-:S03]  /*0580*/  ISETP.GE.U32.AND P1, PT, R17, R26, PT ;  /* 0x0000001a1100720c */ /* 0x000fc60003f26070 */
[----:B------:R-:W-:Y:S01]  /*0590*/  @!P2 LOP3.LUT R18, R11, 0x7ff00000, RZ, 0xc0, !PT ;  /* 0x7ff000000b12a812 */ /* 0x000fe200078ec0ff */
[----:B------:R-:W-:Y:S01]  /*05a0*/  @!P2 IMAD.MOV.U32 R22, RZ, RZ, RZ ;  /* 0x000000ffff16a224 */ /* 0x000fe200078e00ff */
[----:B------:R-:W0:Y:S02]  /*05b0*/  MUFU.RCP64H R21, R5 ;  /* 0x0000000500157308 */ /* 0x000e240000001800 */
[----:B------:R-:W-:Y:S01]  /*05c0*/  @!P2 ISETP.GE.U32.AND P3, PT, R17, R18, PT ;  /* 0x000000121100a20c */ /* 0x000fe20003f66070 */
[----:B------:R-:W-:Y:S01]  /*05d0*/  IMAD.MOV.U32 R18, RZ, RZ, 0x1ca00000 ;  /* 0x1ca00000ff127424 */ /* 0x000fe200078e00ff */
[----:B------:R-:W-:-:S04]  /*05e0*/  @!P0 LOP3.LUT R26, R5, 0x7ff00000, RZ, 0xc0, !PT ;  /* 0x7ff00000051a8812 */ /* 0x000fc800078ec0ff */
[----:B------:R-:W-:Y:S01]  /*05f0*/  @!P2 SEL R19, R18, 0x63400000, !P3 ;  /* 0x634000001213a807 */ /* 0x000fe20005800000 */
[----:B------:R-:W-:-:S03]  /*0600*/  VIADD R27, R26, 0xffffffff ;  /* 0xffffffff1a1b7836 */ /* 0x000fc60000000000 */
[----:B------:R-:W-:-:S04]  /*0610*/  @!P2 LOP3.LUT R19, R19, 0x80000000, R13, 0xf8, !PT ;  /* 0x800000001313a812 */ /* 0x000fc800078ef80d */
[----:B------:R-:W-:Y:S01]  /*0620*/  @!P2 LOP3.LUT R23, R19, 0x100000, RZ, 0xfc, !PT ;  /* 0x001000001317a812 */ /* 0x000fe200078efcff */
[----:B0-----:R-:W-:Y:S01]  /*0630*/  DFMA R14, R20, -R4, 1 ;  /* 0x3ff00000140e742b */ /* 0x001fe20000000804 */
[----:B------:R-:W-:-:S07]  /*0640*/  IMAD.MOV.U32 R19, RZ, RZ, R17 ;  /* 0x000000ffff137224 */ /* 0x000fce00078e0011 */
[----:B------:R-:W-:-:S08]  /*0650*/  DFMA R14, R14, R14, R14 ;  /* 0x0000000e0e0e722b */ /* 0x000fd0000000000e */
[----:B------:R-:W-:Y:S01]  /*0660*/  DFMA R20, R20, R14, R20 ;  /* 0x0000000e1414722b */ /* 0x000fe20000000014 */
[----:B------:R-:W-:Y:S01]  /*0670*/  SEL R15, R18, 0x63400000, !P1 ;  /* 0x63400000120f7807 */ /* 0x000fe20004800000 */
[----:B------:R-:W-:-:S03]  /*0680*/  IMAD.MOV.U32 R14, RZ, RZ, R12 ;  /* 0x000000ffff0e7224 */ /* 0x000fc600078e000c */
[----:B------:R-:W-:-:S03]  /*0690*/  LOP3.LUT R15, R15, 0x800fffff, R13, 0xf8, !PT ;  /* 0x800fffff0f0f7812 */ /* 0x000fc600078ef80d */
[----:B------:R-:W-:-:S03]  /*06a0*/  DFMA R24, R20, -R4, 1 ;  /* 0x3ff000001418742b */ /* 0x000fc60000000804 */
[----:B------:R-:W-:-:S05]  /*06b0*/  @!P2 DFMA R14, R14, 2, -R22 ;  /* 0x400000000e0ea82b */ /* 0x000fca0000000816 */
[----:B------:R-:W-:-:S05]  /*06c0*/  DFMA R24, R20, R24, R20 ;  /* 0x000000181418722b */ /* 0x000fca0000000014 */
[----:B------:R-:W-:-:S03]  /*06d0*/  @!P2 LOP3.LUT R19, R15, 0x7ff00000, RZ, 0xc0, !PT ;  /* 0x7ff000000f13a812 */ /* 0x000fc600078ec0ff */
[----:B------:R-:W-:Y:S02]  /*06e0*/  DMUL R20, R24, R14 ;  /* 0x0000000e18147228 */ /* 0x000fe40000000000 */
[----:B------:R-:W-:-:S05]  /*06f0*/  VIADD R22, R19, 0xffffffff ;  /* 0xffffffff13167836 */ /* 0x000fca0000000000 */
[----:B------:R-:W-:Y:S01]  /*0700*/  ISETP.GT.U32.AND P0, PT, R22, 0x7feffffe, PT ;  /* 0x7feffffe1600780c */ /* 0x000fe20003f04070 */
[----:B------:R-:W-:-:S03]  /*0710*/  DFMA R22, R20, -R4, R14 ;  /* 0x800000041416722b */ /* 0x000fc6000000000e */
[----:B------:R-:W-:-:S05]  /*0720*/  ISETP.GT.U32.OR P0, PT, R27, 0x7feffffe, P0 ;  /* 0x7feffffe1b00780c */ /* 0x000fca0000704470 */
[----:B------:R-:W-:-:S08]  /*0730*/  DFMA R22, R24, R22, R20 ;  /* 0x000000161816722b */ /* 0x000fd00000000014 */
[----:B------:R-:W-:Y:S05]  /*0740*/  @P0 BRA `(.L_x_12) ;  /* 0x00000000006c0947 */ /* 0x000fea0003800000 */
[----:B------:R-:W-:-:S04]  /*0750*/  LOP3.LUT R20, R11, 0x7ff00000, RZ, 0xc0, !PT ;  /* 0x7ff000000b147812 */ /* 0x000fc800078ec0ff */
[CC--:B------:R-:W-:Y:S02]  /*0760*/  VIADDMNMX R12, R17.reuse, -R20.reuse, 0xb9600000, !PT ;  /* 0xb9600000110c7446 */ /* 0x0c0fe40007800914 */
[----:B------:R-:W-:Y:S02]  /*0770*/  ISETP.GE.U32.AND P0, PT, R17, R20, PT ;  /* 0x000000141100720c */ /* 0x000fe40003f06070 */
[----:B------:R-:W-:Y:S02]  /*0780*/  VIMNMX R12, PT, PT, R12, 0x46a00000, PT ;  /* 0x46a000000c0c7848 */ /* 0x000fe40003fe0100 */
[----:B------:R-:W-:Y:S01]  /*0790*/  SEL R13, R18, 0x63400000, !P0 ;  /* 0x63400000120d7807 */ /* 0x000fe20004000000 */
[----:B------:R-:W-:-:S04]  /*07a0*/  IMAD.MOV.U32 R18, RZ, RZ, RZ ;  /* 0x000000ffff127224 */ /* 0x000fc800078e00ff */
[----:B------:R-:W-:-:S04]  /*07b0*/  IMAD.IADD R12, R12, 0x1, -R13 ;  /* 0x000000010c0c7824 */ /* 0x000fc800078e0a0d */
[----:B------:R-:W-:-:S06]  /*07c0*/  VIADD R19, R12, 0x7fe00000 ;  /* 0x7fe000000c137836 */ /* 0x000fcc0000000000 */
[----:B------:R-:W-:-:S10]  /*07d0*/  DMUL R20, R22, R18 ;  /* 0x0000001216147228 */ /* 0x000fd40000000000 */
[----:B------:R-:W-:-:S13]  /*07e0*/  FSETP.GTU.AND P0, PT, |R21|, 1.469367938527859385e-39, PT ;  /* 0x001000001500780b */ /* 0x000fda0003f0c200 */
[----:B------:R-:W-:Y:S05]  /*07f0*/  @P0 BRA `(.L_x_13) ;  /* 0x0000000000940947 */ /* 0x000fea0003800000 */
[----:B------:R-:W-:Y:S01]  /*0800*/  DFMA R4, R22, -R4, R14 ;  /* 0x800000041604722b */ /* 0x000fe2000000000e */
[----:B------:R-:W-:-:S09]  /*0810*/  IMAD.MOV.U32 R18, RZ, RZ, RZ ;  /* 0x000000ffff127224 */ /* 0x000fd200078e00ff */
[C---:B------:R-:W-:Y:S02]  /*0820*/  FSETP.NEU.AND P0, PT, R5.reuse, RZ, PT ;  /* 0x000000ff0500720b */ /* 0x040fe40003f0d000 */
[----:B------:R-:W-:-:S04]  /*0830*/  LOP3.LUT R11, R5, 0x80000000, R11, 0x48, !PT ;  /* 0x80000000050b7812 */ /* 0x000fc800078e480b */
[----:B------:R-:W-:-:S07]  /*0840*/  LOP3.LUT R19, R11, R19, RZ, 0xfc, !PT ;  /* 0x000000130b137212 */ /* 0x000fce00078efcff */
[----:B------:R-:W-:Y:S05]  /*0850*/  @!P0 BRA `(.L_x_13) ;  /* 0x00000000007c8947 */ /* 0x000fea0003800000 */
[----:B------:R-:W-:Y:S01]  /*0860*/  IMAD.MOV R5, RZ, RZ, -R12 ;  /* 0x000000ffff057224 */ /* 0x000fe200078e0a0c */
[----:B------:R-:W-:Y:S01]  /*0870*/  DMUL.RP R18, R22, R18 ;  /* 0x0000001216127228 */ /* 0x000fe20000008000 */
[----:B------:R-:W-:-:S06]  /*0880*/  IMAD.MOV.U32 R4, RZ, RZ, RZ ;  /* 0x000000ffff047224 */ /* 0x000fcc00078e00ff */
[----:B------:R-:W-:-:S03]  /*0890*/  DFMA R4, R20, -R4, R22 ;  /* 0x800000041404722b */ /* 0x000fc60000000016 */
[----:B------:R-:W-:-:S03]  /*08a0*/  LOP3.LUT R11, R19, R11, RZ, 0x3c, !PT ;  /* 0x0000000b130b7212 */ /* 0x000fc600078e3cff */
[----:B------:R-:W-:-:S04]  /*08b0*/  IADD3 R4, PT, PT, -R12, -0x43300000, RZ ;  /* 0xbcd000000c047810 */ /* 0x000fc80007ffe1ff */
[----:B------:R-:W-:-:S04]  /*08c0*/  FSETP.NEU.AND P0, PT, |R5|, R4, PT ;  /* 0x000000040500720b */ /* 0x000fc80003f0d200 */
[----:B------:R-:W-:Y:S02]  /*08d0*/  FSEL R20, R18, R20, !P0 ;  /* 0x0000001412147208 */ /* 0x000fe40004000000 */
[----:B------:R-:W-:Y:S01]  /*08e0*/  FSEL R21, R11, R21, !P0 ;  /* 0x000000150b157208 */ /* 0x000fe20004000000 */
[----:B------:R-:W-:Y:S06]  /*08f0*/  BRA `(.L_x_13) ;  /* 0x0000000000547947 */ /* 0x000fec0003800000 */
.L_x_12:
[----:B------:R-:W-:-:S14]  /*0900*/  DSETP.NAN.AND P0, PT, R12, R12, PT ;  /* 0x0000000c0c00722a */ /* 0x000fdc0003f08000 */
[----:B------:R-:W-:Y:S05]  /*0910*/  @P0 BRA `(.L_x_14) ;  /* 0x0000000000440947 */ /* 0x000fea0003800000 */
[----:B------:R-:W-:-:S14]  /*0920*/  DSETP.NAN.AND P0, PT, R10, R10, PT ;  /* 0x0000000a0a00722a */ /* 0x000fdc0003f08000 */
[----:B------:R-:W-:Y:S05]  /*0930*/  @P0 BRA `(.L_x_15) ;  /* 0x0000000000300947 */ /* 0x000fea0003800000 */
[----:B------:R-:W-:Y:S01]  /*0940*/  ISETP.NE.AND P0, PT, R19, R26, PT ;  /* 0x0000001a1300720c */ /* 0x000fe20003f05270 */
[----:B------:R-:W-:Y:S02]  /*0950*/  IMAD.MOV.U32 R20, RZ, RZ, 0x0 ;  /* 0x00000000ff147424 */ /* 0x000fe400078e00ff */
[----:B------:R-:W-:-:S10]  /*0960*/  IMAD.MOV.U32 R21, RZ, RZ, -0x80000 ;  /* 0xfff80000ff157424 */ /* 0x000fd400078e00ff */
[----:B------:R-:W-:Y:S05]  /*0970*/  @!P0 BRA `(.L_x_13) ;  /* 0x0000000000348947 */ /* 0x000fea0003800000 */
[----:B------:R-:W-:Y:S02]  /*0980*/  ISETP.NE.AND P0, PT, R19, 0x7ff00000, PT ;  /* 0x7ff000001300780c */ /* 0x000fe40003f05270 */
[----:B------:R-:W-:Y:S02]  /*0990*/  LOP3.LUT R21, R13, 0x80000000, R11, 0x48, !PT ;  /* 0x800000000d157812 */ /* 0x000fe400078e480b */
[----:B------:R-:W-:-:S13]  /*09a0*/  ISETP.EQ.OR P0, PT, R26, RZ, !P0 ;  /* 0x000000ff1a00720c */ /* 0x000fda0004702670 */
[----:B------:R-:W-:Y:S01]  /*09b0*/  @P0 LOP3.LUT R4, R21, 0x7ff00000, RZ, 0xfc, !PT ;  /* 0x7ff0000015040812 */ /* 0x000fe200078efcff */
[----:B------:R-:W-:Y:S02]  /*09c0*/  @!P0 IMAD.MOV.U32 R20, RZ, RZ, RZ ;  /* 0x000000ffff148224 */ /* 0x000fe400078e00ff */
[----:B------:R-:W-:Y:S02]  /*09d0*/  @P0 IMAD.MOV.U32 R20, RZ, RZ, RZ ;  /* 0x000000ffff140224 */ /* 0x000fe400078e00ff */
[----:B------:R-:W-:Y:S01]  /*09e0*/  @P0 IMAD.MOV.U32 R21, RZ, RZ, R4 ;  /* 0x000000ffff150224 */ /* 0x000fe200078e0004 */
[----:B------:R-:W-:Y:S06]  /*09f0*/  BRA `(.L_x_13) ;  /* 0x0000000000147947 */ /* 0x000fec0003800000 */
.L_x_15:
[----:B------:R-:W-:Y:S01]  /*0a00*/  LOP3.LUT R21, R11, 0x80000, RZ, 0xfc, !PT ;  /* 0x000800000b157812 */ /* 0x000fe200078efcff */
[----:B------:R-:W-:Y:S01]  /*0a10*/  IMAD.MOV.U32 R20, RZ, RZ, R10 ;  /* 0x000000ffff147224 */ /* 0x000fe200078e000a */
[----:B------:R-:W-:Y:S06]  /*0a20*/  BRA `(.L_x_13) ;  /* 0x0000000000087947 */ /* 0x000fec0003800000 */
.L_x_14:
[----:B------:R-:W-:Y:S01]  /*0a30*/  LOP3.LUT R21, R13, 0x80000, RZ, 0xfc, !PT ;  /* 0x000800000d157812 */ /* 0x000fe200078efcff */
[----:B------:R-:W-:-:S07]  /*0a40*/  IMAD.MOV.U32 R20, RZ, RZ, R12 ;  /* 0x000000ffff147224 */ /* 0x000fce00078e000c */
.L_x_13:
[----:B------:R-:W-:Y:S05]  /*0a50*/  BSYNC.RECONVERGENT B1 ;  /* 0x0000000000017941 */ /* 0x000fea0003800200 */
.L_x_11:
[----:B------:R-:W-:Y:S02]  /*0a60*/  IMAD.MOV.U32 R17, RZ, RZ, 0x0 ;  /* 0x00000000ff117424 */ /* 0x000fe400078e00ff */
[----:B------:R-:W-:Y:S02]  /*0a70*/  IMAD.MOV.U32 R4, RZ, RZ, R20 ;  /* 0x000000ffff047224 */ /* 0x000fe400078e0014 */
[----:B------:R-:W-:Y:S01]  /*0a80*/  IMAD.MOV.U32 R5, RZ, RZ, R21 ;  /* 0x000000ffff057224 */ /* 0x000fe200078e0015 */
[----:B------:R-:W-:Y:S06]  /*0a90*/  RET.REL.NODEC R16 `(logLossDerivativeKernel) ;  /* 0xfffffff410587950 */ /* 0x000fec0003c3ffff */
.L_x_16:
        /* <DEDUP_REMOVED lines=14> */
.L_x_133:


//--------------------- .text.sumReductionKernel  --------------------------
	.section	.text.sumReductionKernel,"ax",@progbits
	.align	128
        .global         sumReductionKernel
        .type           sumReductionKernel,@function
        .size           sumReductionKernel,(.L_x_140 - sumReductionKernel)
        .other          sumReductionKernel,@"STO_CUDA_ENTRY STV_DEFAULT"
sumReductionKernel:
.text.sumReductionKernel:
[----:B------:R-:W-:Y:S01]  /*0000*/  LDC R1, c[0x0][0x37c] ;  /* 0x0000df00ff017b82 */ /* 0x000fe20000000800 */
[----:B------:R-:W0:Y:S01]  /*0010*/  S2R R9, SR_CTAID.X ;  /* 0x0000000000097919 */ /* 0x000e220000002500 */
[----:B------:R-:W0:Y:S01]  /*0020*/  LDCU UR8, c[0x0][0x360] ;  /* 0x00006c00ff0877ac */ /* 0x000e220008000800 */
[----:B------:R-:W-:Y:S01]  /*0030*/  CS2R R2, SRZ ;  /* 0x0000000000027805 */ /* 0x000fe2000001ff00 */
[----:B------:R-:W0:Y:S01]  /*0040*/  S2R R8, SR_TID.X ;  /* 0x0000000000087919 */ /* 0x000e220000002100 */
[----:B------:R-:W1:Y:S01]  /*0050*/  LDCU UR4, c[0x0][0x390] ;  /* 0x00007200ff0477ac */ /* 0x000e620008000800 */
[----:B------:R-:W2:Y:S01]  /*0060*/  LDCU.64 UR6, c[0x0][0x358] ;  /* 0x00006b00ff0677ac */ /* 0x000ea20008000a00 */
[----:B0-----:R-:W-:-:S05]  /*0070*/  IMAD R7, R9, UR8, R8 ;  /* 0x0000000809077c24 */ /* 0x001fca000f8e0208 */
[----:B-1----:R-:W-:-:S13]  /*0080*/  ISETP.GE.AND P0, PT, R7, UR4, PT ;  /* 0x0000000407007c0c */ /* 0x002fda000bf06270 */
[----:B------:R-:W0:Y:S02]  /*0090*/  @!P0 LDC.64 R4, c[0x0][0x380] ;  /* 0x0000e000ff048b82 */ /* 0x000e240000000a00 */
[----:B0-----:R-:W-:-:S05]  /*00a0*/  @!P0 IMAD.WIDE R4, R7, 0x8, R4 ;  /* 0x0000000807048825 */ /* 0x001fca00078e0204 */
[----:B--2---:R-:W2:Y:S01]  /*00b0*/  @!P0 LDG.E.64 R2, desc[UR6][R4.64] ;  /* 0x0000000604028981 */ /* 0x004ea2000c1e1b00 */
[----:B------:R-:W0:Y:S01]  /*00c0*/  S2UR UR5, SR_CgaCtaId ;  /* 0x00000000000579c3 */ /* 0x000e220000008800 */
[----:B------:R-:W-:Y:S01]  /*00d0*/  IMAD.U32 R0, RZ, RZ, UR8 ;  /* 0x00000008ff007e24 */ /* 0x000fe2000f8e00ff */
[----:B------:R-:W-:Y:S01]  /*00e0*/  UMOV UR4, 0x400 ;  /* 0x0000040000047882 */ /* 0x000fe20000000000 */
[----:B------:R-:W-:-:S03]  /*00f0*/  ISETP.NE.AND P0, PT, R8, RZ, PT ;  /* 0x000000ff0800720c */ /* 0x000fc60003f05270 */
[----:B------:R-:W-:Y:S01]  /*0100*/  ISETP.GE.U32.AND P1, PT, R0, 0x2, PT ;  /* 0x000000020000780c */ /* 0x000fe20003f26070 */
[----:B0-----:R-:W-:-:S06]  /*0110*/  ULEA UR4, UR5, UR4, 0x18 ;  /* 0x0000000405047291 */ /* 0x001fcc000f8ec0ff */
[----:B------:R-:W-:-:S05]  /*0120*/  LEA R7, R8, UR4, 0x3 ;  /* 0x0000000408077c11 */ /* 0x000fca000f8e18ff */
[----:B--2---:R0:W-:Y:S01]  /*0130*/  STS.64 [R7], R2 ;  /* 0x0000000207007388 */ /* 0x0041e20000000a00 */
[----:B------:R-:W-:Y:S06]  /*0140*/  BAR.SYNC.DEFER_BLOCKING 0x0 ;  /* 0x0000000000007b1d */ /* 0x000fec0000010000 */
[----:B------:R-:W-:Y:S05]  /*0150*/  @!P1 BRA `(.L_x_17) ;  /* 0x00000000002c9947 */ /* 0x000fea0003800000 */
.L_x_18:
[----:B------:R-:W-:-:S04]  /*0160*/  SHF.R.U32.HI R10, RZ, 0x1, R0 ;  /* 0x00000001ff0a7819 */ /* 0x000fc80000011600 */
[----:B------:R-:W-:-:S13]  /*0170*/  ISETP.GE.U32.AND P1, PT, R8, R10, PT ;  /* 0x0000000a0800720c */ /* 0x000fda0003f26070 */
[----:B------:R-:W-:Y:S01]  /*0180*/  @!P1 IMAD R6, R10, 0x8, R7 ;  /* 0x000000080a069824 */ /* 0x000fe200078e0207 */
[----:B------:R-:W-:Y:S04]  /*0190*/  @!P1 LDS.64 R4, [R7] ;  /* 0x0000000007049984 */ /* 0x000fe80000000a00 */
[----:B0-----:R-:W0:Y:S02]  /*01a0*/  @!P1 LDS.64 R2, [R6] ;  /* 0x0000000006029984 */ /* 0x001e240000000a00 */
[----:B0-----:R-:W-:-:S07]  /*01b0*/  @!P1 DADD R2, R2, R4 ;  /* 0x0000000002029229 */ /* 0x001fce0000000004 */
[----:B------:R1:W-:Y:S01]  /*01c0*/  @!P1 STS.64 [R7], R2 ;  /* 0x0000000207009388 */ /* 0x0003e20000000a00 */
[----:B------:R-:W-:Y:S01]  /*01d0*/  BAR.SYNC.DEFER_BLOCKING 0x0 ;  /* 0x0000000000007b1d */ /* 0x000fe20000010000 */
[----:B------:R-:W-:Y:S01]  /*01e0*/  ISETP.GT.U32.AND P1, PT, R0, 0x3, PT ;  /* 0x000000030000780c */ /* 0x000fe20003f24070 */
[----:B------:R-:W-:-:S12]  /*01f0*/  IMAD.MOV.U32 R0, RZ, RZ, R10 ;  /* 0x000000ffff007224 */ /* 0x000fd800078e000a */
[----:B-1----:R-:W-:Y:S05]  /*0200*/  @P1 BRA `(.L_x_18) ;  /* 0xfffffffc00d41947 */ /* 0x002fea000383ffff */
.L_x_17:
[----:B------:R-:W-:Y:S05]  /*0210*/  @P0 EXIT ;  /* 0x000000000000094d */ /* 0x000fea0003800000 */
[----:B------:R-:W1:Y:S01]  /*0220*/  S2UR UR5, SR_CgaCtaId ;  /* 0x00000000000579c3 */ /* 0x000e620000008800 */
[----:B------:R-:W-:-:S07]  /*0230*/  UMOV UR4, 0x400 ;  /* 0x0000040000047882 */ /* 0x000fce0000000000 */
[----:B------:R-:W2:Y:S01]  /*0240*/  LDC.64 R4, c[0x0][0x388] ;  /* 0x0000e200ff047b82 */ /* 0x000ea20000000a00 */
[----:B-1----:R-:W-:Y:S01]  /*0250*/  ULEA UR4, UR5, UR4, 0x18 ;  /* 0x0000000405047291 */ /* 0x002fe2000f8ec0ff */
[----:B--2---:R-:W-:-:S08]  /*0260*/  IMAD.WIDE.U32 R4, R9, 0x8, R4 ;  /* 0x0000000809047825 */ /* 0x004fd000078e0004 */
[----:B0-----:R-:W0:Y:S04]  /*0270*/  LDS.64 R2, [UR4] ;  /* 0x00000004ff027984 */ /* 0x001e280008000a00 */
[----:B0-----:R-:W-:Y:S01]  /*0280*/  STG.E.64 desc[UR6][R4.64], R2 ;  /* 0x0000000204007986 */ /* 0x001fe2000c101b06 */
[----:B------:R-:W-:Y:S05]  /*0290*/  EXIT ;  /* 0x000000000000794d */ /* 0x000fea0003800000 */
.L_x_19:
        /* <DEDUP_REMOVED lines=14> */
.L_x_140:


//--------------------- .text.sigmoidPrimeKernel  --------------------------
	.section	.text.sigmoidPrimeKernel,"ax",@progbits
	.align	128
        .global         sigmoidPrimeKernel
        .type           sigmoidPrimeKernel,@function
        .size           sigmoidPrimeKernel,(.L_x_141 - sigmoidPrimeKernel)
        .other          sigmoidPrimeKernel,@"STO_CUDA_ENTRY STV_DEFAULT"
sigmoidPrimeKernel:
.text.sigmoidPrimeKernel:
        /* <DEDUP_REMOVED lines=13> */
[----:B--2---:R-:W-:Y:S01]  /*00d0*/  IMAD.WIDE R6, R9, 0x8, R6 ;  /* 0x0000000809067825 */ /* 0x004fe200078e0206 */
[----:B---3--:R-:W-:-:S08]  /*00e0*/  DADD R4, -R2, 1 ;  /* 0x3ff0000002047429 */ /* 0x008fd00000000100 */
[----:B------:R-:W-:-:S07]  /*00f0*/  DMUL R4, R2, R4 ;  /* 0x0000000402047228 */ /* 0x000fce0000000000 */
[----:B------:R-:W-:Y:S01]  /*0100*/  STG.E.64 desc[UR4][R6.64], R4 ;  /* 0x0000000406007986 */ /* 0x000fe2000c101b04 */
[----:B------:R-:W-:Y:S05]  /*0110*/  EXIT ;  /* 0x000000000000794d */ /* 0x000fea0003800000 */
.L_x_20:
        /* <DEDUP_REMOVED lines=14> */
.L_x_141:


//--------------------- .text.reluDerivativeKernel --------------------------
	.section	.text.reluDerivativeKernel,"ax",@progbits
	.align	128
        .global         reluDerivativeKernel
        .type           reluDerivativeKernel,@function
        .size           reluDerivativeKernel,(.L_x_142 - reluDerivativeKernel)
        .other          reluDerivativeKernel,@"STO_CUDA_ENTRY STV_DEFAULT"
reluDerivativeKernel:
.text.reluDerivativeKernel:
        /* <DEDUP_REMOVED lines=13> */
[----:B------:R-:W-:Y:S01]  /*00d0*/  MOV R6, RZ ;  /* 0x000000ff00067202 */ /* 0x000fe20000000f00 */
[----:B--2---:R-:W-:Y:S01]  /*00e0*/  IMAD.WIDE R4, R9, 0x8, R4 ;  /* 0x0000000809047825 */ /* 0x004fe200078e0204 */
[----:B---3--:R-:W-:-:S06]  /*00f0*/  DSETP.GT.AND P0, PT, R2, RZ, PT ;  /* 0x000000ff0200722a */ /* 0x008fcc0003f04000 */
[----:B------:R-:W-:-:S05]  /*0100*/  FSEL R7, RZ, 1.875, !P0 ;  /* 0x3ff00000ff077808 */ /* 0x000fca0004000000 */
[----:B------:R-:W-:Y:S01]  /*0110*/  STG.E.64 desc[UR4][R4.64], R6 ;  /* 0x0000000604007986 */ /* 0x000fe2000c101b04 */
[----:B------:R-:W-:Y:S05]  /*0120*/  EXIT ;  /* 0x000000000000794d */ /* 0x000fea0003800000 */
.L_x_21:
        /* <DEDUP_REMOVED lines=13> */
.L_x_142:


//--------------------- .text.reluKernel          --------------------------
	.section	.text.reluKernel,"ax",@progbits
	.align	128
        .global         reluKernel
        .type           reluKernel,@function
        .size           reluKernel,(.L_x_143 - reluKernel)
        .other          reluKernel,@"STO_CUDA_ENTRY STV_DEFAULT"
reluKernel:
.text.reluKernel:
        /* <DEDUP_REMOVED lines=13> */
[----:B------:R-:W-:Y:S02]  /*00d0*/  IMAD.MOV.U32 R0, RZ, RZ, RZ ;  /* 0x000000ffff007224 */ /* 0x000fe400078e00ff */
[----:B------:R-:W-:Y:S02]  /*00e0*/  HFMA2 R4, -RZ, RZ, 0, 0 ;  /* 0x00000000ff047431 */ /* 0x000fe400000001ff */
[----:B--2---:R-:W-:Y:S01]  /*00f0*/  IMAD.WIDE R6, R5, 0x8, R6 ;  /* 0x0000000805067825 */ /* 0x004fe200078e0206 */
[----:B---3--:R-:W-:Y:S01]  /*0100*/  DSETP.MAX.AND P0, P1, RZ, R2, PT ;  /* 0x00000002ff00722a */ /* 0x008fe2000390f000 */
[----:B------:R-:W-:Y:S02]  /*0110*/  MOV R11, R3 ;  /* 0x00000003000b7202 */ /* 0x000fe40000000f00 */
[----:B------:R-:W-:-:S03]  /*0120*/  IMAD.MOV.U32 R9, RZ, RZ, R2 ;  /* 0x000000ffff097224 */ /* 0x000fc600078e0002 */
[----:B------:R-:W-:Y:S02]  /*0130*/  FSEL R13, R0, R11, P0 ;  /* 0x0000000b000d7208 */ /* 0x000fe40000000000 */
[----:B------:R-:W-:-:S06]  /*0140*/  SEL R4, R4, R9, P0 ;  /* 0x0000000904047207 */ /* 0x000fcc0000000000 */
[----:B------:R-:W-:-:S05]  /*0150*/  @P1 LOP3.LUT R13, R11, 0x80000, RZ, 0xfc, !PT ;  /* 0x000800000b0d1812 */ /* 0x000fca00078efcff */
[----:B------:R-:W-:-:S05]  /*0160*/  IMAD.MOV.U32 R5, RZ, RZ, R13 ;  /* 0x000000ffff057224 */ /* 0x000fca00078e000d */
[----:B------:R-:W-:Y:S01]  /*0170*/  STG.E.64 desc[UR4][R6.64], R4 ;  /* 0x0000000406007986 */ /* 0x000fe2000c101b04 */
[----:B------:R-:W-:Y:S05]  /*0180*/  EXIT ;  /* 0x000000000000794d */ /* 0x000fea0003800000 */
.L_x_22:
        /* <DEDUP_REMOVED lines=15> */
.L_x_143:


//--------------------- .text.hadamardProd        --------------------------
	.section	.text.hadamardProd,"ax",@progbits
	.align	128
        .global         hadamardProd
        .type           hadamardProd,@function
        .size           hadamardProd,(.L_x_144 - hadamardProd)
        .other          hadamardProd,@"STO_CUDA_ENTRY STV_DEFAULT"
hadamardProd:
.text.hadamardProd:
        /* <DEDUP_REMOVED lines=10> */
[----:B------:R-:W2:Y:S08]  /*00a0*/  LDC.64 R4, c[0x0][0x388] ;  /* 0x0000e200ff047b82 */ /* 0x000eb00000000a00 */
[----:B------:R-:W3:Y:S01]  /*00b0*/  LDC.64 R8, c[0x0][0x390] ;  /* 0x0000e400ff087b82 */ /* 0x000ee20000000a00 */
[----:B0-----:R-:W-:-:S06]  /*00c0*/  IMAD.WIDE R2, R11, 0x8, R2 ;  /* 0x000000080b027825 */ /* 0x001fcc00078e0202 */
[----:B-1----:R-:W4:Y:S01]  /*00d0*/  LDG.E.64 R2, desc[UR4][R2.64] ;  /* 0x0000000402027981 */ /* 0x002f22000c1e1b00 */
[----:B--2---:R-:W-:-:S06]  /*00e0*/  IMAD.WIDE R4, R11, 0x8, R4 ;  /* 0x000000080b047825 */ /* 0x004fcc00078e0204 */
[----:B------:R-:W4:Y:S01]  /*00f0*/  LDG.E.64 R4, desc[UR4][R4.64] ;  /* 0x0000000404047981 */ /* 0x000f22000c1e1b00 */
[----:B---3--:R-:W-:Y:S01]  /*0100*/  IMAD.WIDE R8, R11, 0x8, R8 ;  /* 0x000000080b087825 */ /* 0x008fe200078e0208 */
[----:B----4-:R-:W-:-:S07]  /*0110*/  DMUL R6, R2, R4 ;  /* 0x0000000402067228 */ /* 0x010fce0000000000 */
[----:B------:R-:W-:Y:S01]  /*0120*/  STG.E.64 desc[UR4][R8.64], R6 ;  /* 0x0000000608007986 */ /* 0x000fe2000c101b04 */
[----:B------:R-:W-:Y:S05]  /*0130*/  EXIT ;  /* 0x000000000000794d */ /* 0x000fea0003800000 */
.L_x_23:
        /* <DEDUP_REMOVED lines=12> */
.L_x_144:


//--------------------- .text.matrixMulTiled      --------------------------
	.section	.text.matrixMulTiled,"ax",@progbits
	.align	128
        .global         matrixMulTiled
        .type           matrixMulTiled,@function
        .size           matrixMulTiled,(.L_x_145 - matrixMulTiled)
        .other          matrixMulTiled,@"STO_CUDA_ENTRY STV_DEFAULT"
matrixMulTiled:
.text.matrixMulTiled:
[----:B------:R-:W-:Y:S01]  /*0000*/  LDC R1, c[0x0][0x37c] ;  /* 0x0000df00ff017b82 */ /* 0x000fe20000000800 */
[----:B------:R-:W0:Y:S01]  /*0010*/  S2R R18, SR_CTAID.Y ;  /* 0x0000000000127919 */ /* 0x000e220000002600 */
[----:B------:R-:W1:Y:S01]  /*0020*/  LDCU UR10, c[0x0][0x3a0] ;  /* 0x00007400ff0a77ac */ /* 0x000e620008000800 */
[----:B------:R-:W-:Y:S01]  /*0030*/  CS2R R10, SRZ ;  /* 0x00000000000a7805 */ /* 0x000fe2000001ff00 */
[----:B------:R-:W0:Y:S01]  /*0040*/  S2R R16, SR_TID.Y ;  /* 0x0000000000107919 */ /* 0x000e220000002200 */
[----:B------:R-:W2:Y:S01]  /*0050*/  LDCU.64 UR8, c[0x0][0x358] ;  /* 0x00006b00ff0877ac */ /* 0x000ea20008000a00 */
[----:B------:R-:W3:Y:S01]  /*0060*/  S2R R2, SR_CTAID.X ;  /* 0x0000000000027919 */ /* 0x000ee20000002500 */
[----:B------:R-:W3:Y:S01]  /*0070*/  S2R R17, SR_TID.X ;  /* 0x0000000000117919 */ /* 0x000ee20000002100 */
[----:B-1----:R-:W-:Y:S01]  /*0080*/  UISETP.GE.AND UP0, UPT, UR10, 0x1, UPT ;  /* 0x000000010a00788c */ /* 0x002fe2000bf06270 */
[----:B0-----:R-:W-:Y:S02]  /*0090*/  IMAD R18, R18, 0x10, R16 ;  /* 0x0000001012127824 */ /* 0x001fe400078e0210 */
[----:B---3--:R-:W-:-:S06]  /*00a0*/  IMAD R19, R2, 0x10, R17 ;  /* 0x0000001002137824 */ /* 0x008fcc00078e0211 */
[----:B--2---:R-:W-:Y:S05]  /*00b0*/  BRA.U !UP0, `(.L_x_24) ;  /* 0x00000005084c7547 */ /* 0x004fea000b800000 */
[----:B------:R-:W0:Y:S01]  /*00c0*/  S2UR UR7, SR_CgaCtaId ;  /* 0x00000000000779c3 */ /* 0x000e220000008800 */
[----:B------:R-:W1:Y:S01]  /*00d0*/  LDCU UR11, c[0x0][0x39c] ;  /* 0x00007380ff0b77ac */ /* 0x000e620008000800 */
[----:B------:R-:W-:Y:S01]  /*00e0*/  CS2R R10, SRZ ;  /* 0x00000000000a7805 */ /* 0x000fe2000001ff00 */
[----:B------:R-:W-:Y:S01]  /*00f0*/  IMAD R6, R18, UR10, R17 ;  /* 0x0000000a12067c24 */ /* 0x000fe2000f8e0211 */
[----:B------:R-:W-:Y:S01]  /*0100*/  UMOV UR5, 0x400 ;  /* 0x0000040000057882 */ /* 0x000fe20000000000 */
[----:B------:R-:W-:-:S03]  /*0110*/  UIADD3 UR4, UPT, UPT, UR10, 0xf, URZ ;  /* 0x0000000f0a047890 */ /* 0x000fc6000fffe0ff */
[----:B------:R-:W2:Y:S01]  /*0120*/  LDC R0, c[0x0][0x39c] ;  /* 0x0000e700ff007b82 */ /* 0x000ea20000000800 */
[----:B------:R-:W-:Y:S02]  /*0130*/  UIADD3 UR6, UPT, UPT, UR5, 0x800, URZ ;  /* 0x0000080005067890 */ /* 0x000fe4000fffe0ff */
[----:B------:R-:W-:Y:S01]  /*0140*/  USHF.R.U32.HI UR4, URZ, 0x4, UR4 ;  /* 0x00000004ff047899 */ /* 0x000fe20008011604 */
[----:B------:R-:W3:Y:S04]  /*0150*/  LDCU UR13, c[0x0][0x3a0] ;  /* 0x00007400ff0d77ac */ /* 0x000ee80008000800 */
[----:B------:R-:W4:Y:S01]  /*0160*/  LDC.64 R20, c[0x0][0x380] ;  /* 0x0000e000ff147b82 */ /* 0x000f220000000a00 */
[----:B------:R-:W2:Y:S01]  /*0170*/  LDCU UR12, c[0x0][0x398] ;  /* 0x00007300ff0c77ac */ /* 0x000ea20008000800 */
[----:B-1----:R-:W-:Y:S01]  /*0180*/  IMAD R7, R16, UR11, R17 ;  /* 0x0000000b10077c24 */ /* 0x002fe2000f8e0211 */
[----:B------:R-:W-:-:S03]  /*0190*/  UIADD3 UR4, UPT, UPT, -UR4, URZ, URZ ;  /* 0x000000ff04047290 */ /* 0x000fc6000fffe1ff */
[----:B------:R-:W-:Y:S01]  /*01a0*/  IMAD R7, R2, 0x10, R7 ;  /* 0x0000001002077824 */ /* 0x000fe200078e0207 */
[----:B0-----:R-:W-:Y:S02]  /*01b0*/  ULEA UR6, UR7, UR6, 0x18 ;  /* 0x0000000607067291 */ /* 0x001fe4000f8ec0ff */
[----:B------:R-:W-:-:S04]  /*01c0*/  ULEA UR5, UR7, UR5, 0x18 ;  /* 0x0000000507057291 */ /* 0x000fc8000f8ec0ff */
[----:B------:R-:W-:Y:S02]  /*01d0*/  LEA R3, R17, UR6, 0x3 ;  /* 0x0000000611037c11 */ /* 0x000fe4000f8e18ff */
[----:B------:R-:W-:-:S03]  /*01e0*/  LEA R5, R16, UR5, 0x7 ;  /* 0x0000000510057c11 */ /* 0x000fc6000f8e38ff */
[----:B------:R-:W-:Y:S01]  /*01f0*/  IMAD R2, R16, 0x80, R3 ;  /* 0x0000008010027824 */ /* 0x000fe200078e0203 */
[----:B---3--:R-:W-:-:S07]  /*0200*/  LEA R4, R17, R5, 0x3 ;  /* 0x0000000511047211 */ /* 0x008fce00078e18ff */
.L_x_25:
[----:B------:R-:W-:Y:S02]  /*0210*/  ISETP.GE.AND P0, PT, R16, UR13, PT ;  /* 0x0000000d10007c0c */ /* 0x000fe4000bf06270 */
[----:B------:R-:W-:Y:S02]  /*0220*/  CS2R R12, SRZ ;  /* 0x00000000000c7805 */ /* 0x000fe4000001ff00 */
[----:B------:R-:W-:Y:S01]  /*0230*/  ISETP.GE.AND P1, PT, R17, UR13, PT ;  /* 0x0000000d11007c0c */ /* 0x000fe2000bf26270 */
[----:B----4-:R-:W-:Y:S01]  /*0240*/  IMAD.WIDE R26, R6, 0x8, R20 ;  /* 0x00000008061a7825 */ /* 0x010fe200078e0214 */
[----:B--2---:R-:W-:Y:S02]  /*0250*/  ISETP.GE.OR P0, PT, R19, R0, P0 ;  /* 0x000000001300720c */ /* 0x004fe40000706670 */
[----:B------:R-:W-:Y:S02]  /*0260*/  CS2R R28, SRZ ;  /* 0x00000000001c7805 */ /* 0x000fe4000001ff00 */
[----:B------:R-:W-:-:S09]  /*0270*/  ISETP.GE.OR P1, PT, R18, UR12, P1 ;  /* 0x0000000c12007c0c */ /* 0x000fd20008f26670 */
[----:B------:R-:W0:Y:S04]  /*0280*/  @!P0 LDC.64 R8, c[0x0][0x388] ;  /* 0x0000e200ff088b82 */ /* 0x000e280000000a00 */
[----:B------:R-:W2:Y:S01]  /*0290*/  @!P1 LDG.E.64 R12, desc[UR8][R26.64] ;  /* 0x000000081a0c9981 */ /* 0x000ea2000c1e1b00 */
[----:B0-----:R-:W-:-:S05]  /*02a0*/  @!P0 IMAD.WIDE R8, R7, 0x8, R8 ;  /* 0x0000000807088825 */ /* 0x001fca00078e0208 */
[----:B------:R-:W3:Y:S04]  /*02b0*/  @!P0 LDG.E.64 R28, desc[UR8][R8.64] ;  /* 0x00000008081c8981 */ /* 0x000ee8000c1e1b00 */
[----:B--2---:R-:W-:Y:S04]  /*02c0*/  STS.64 [R4], R12 ;  /* 0x0000000c04007388 */ /* 0x004fe80000000a00 */
[----:B---3--:R-:W-:Y:S01]  /*02d0*/  STS.64 [R2], R28 ;  /* 0x0000001c02007388 */ /* 0x008fe20000000a00 */
[----:B------:R-:W-:Y:S06]  /*02e0*/  BAR.SYNC.DEFER_BLOCKING 0x0 ;  /* 0x0000000000007b1d */ /* 0x000fec0000010000 */
[----:B------:R-:W-:Y:S04]  /*02f0*/  LDS.64 R24, [R3] ;  /* 0x0000000003187984 */ /* 0x000fe80000000a00 */
[----:B------:R-:W0:Y:S04]  /*0300*/  LDS.128 R12, [R5] ;  /* 0x00000000050c7984 */ /* 0x000e280000000c00 */
[----:B------:R-:W1:Y:S01]  /*0310*/  LDS.64 R22, [R3+0x80] ;  /* 0x0000800003167984 */ /* 0x000e620000000a00 */
[----:B0-----:R-:W-:-:S03]  /*0320*/  DFMA R24, R12, R24, R10 ;  /* 0x000000180c18722b */ /* 0x001fc6000000000a */
[----:B------:R-:W-:Y:S04]  /*0330*/  LDS.64 R12, [R3+0x100] ;  /* 0x00010000030c7984 */ /* 0x000fe80000000a00 */
[----:B------:R-:W0:Y:S01]  /*0340*/  LDS.128 R8, [R5+0x10] ;  /* 0x0000100005087984 */ /* 0x000e220000000c00 */
[----:B-1----:R-:W-:-:S03]  /*0350*/  DFMA R14, R22, R14, R24 ;  /* 0x0000000e160e722b */ /* 0x002fc60000000018 */
[----:B------:R-:W1:Y:S04]  /*0360*/  LDS.64 R22, [R3+0x180] ;  /* 0x0001800003167984 */ /* 0x000e680000000a00 */
[----:B------:R-:W-:Y:S01]  /*0370*/  LDS.64 R24, [R3+0x200] ;  /* 0x0002000003187984 */ /* 0x000fe20000000a00 */
[----:B0-----:R-:W-:-:S03]  /*0380*/  DFMA R8, R8, R12, R14 ;  /* 0x0000000c0808722b */ /* 0x001fc6000000000e */
[----:B------:R-:W0:Y:S05]  /*0390*/  LDS.128 R12, [R5+0x20] ;  /* 0x00002000050c7984 */ /* 0x000e2a0000000c00 */
[----:B-1----:R-:W-:Y:S01]  /*03a0*/  DFMA R8, R22, R10, R8 ;  /* 0x0000000a1608722b */ /* 0x002fe20000000008 */
[----:B------:R-:W1:Y:S07]  /*03b0*/  LDS.64 R22, [R3+0x280] ;  /* 0x0002800003167984 */ /* 0x000e6e0000000a00 */
[----:B0-----:R-:W-:Y:S01]  /*03c0*/  DFMA R24, R12, R24, R8 ;  /* 0x000000180c18722b */ /* 0x001fe20000000008 */
[----:B------:R-:W-:Y:S04]  /*03d0*/  LDS.64 R12, [R3+0x300] ;  /* 0x00030000030c7984 */ /* 0x000fe80000000a00 */
[----:B------:R-:W0:Y:S03]  /*03e0*/  LDS.128 R8, [R5+0x30] ;  /* 0x0000300005087984 */ /* 0x000e260000000c00 */
[----:B-1----:R-:W-:Y:S01]  /*03f0*/  DFMA R14, R22, R14, R24 ;  /* 0x0000000e160e722b */ /* 0x002fe20000000018 */
[----:B------:R-:W1:Y:S04]  /*0400*/  LDS.64 R22, [R3+0x380] ;  /* 0x0003800003167984 */ /* 0x000e680000000a00 */
[----:B------:R-:W-:Y:S03]  /*0410*/  LDS.64 R24, [R3+0x400] ;  /* 0x0004000003187984 */ /* 0x000fe60000000a00 */
[----:B0-----:R-:W-:-:S02]  /*0420*/  DFMA R8, R8, R12, R14 ;  /* 0x0000000c0808722b */ /* 0x001fc4000000000e */
[----:B------:R-:W0:Y:S06]  /*0430*/  LDS.128 R12, [R5+0x40] ;  /* 0x00004000050c7984 */ /* 0x000e2c0000000c00 */
        /* <DEDUP_REMOVED lines=16> */
[----:B------:R-:W1:Y:S01]  /*0540*/  LDS.64 R14, [R3+0x780] ;  /* 0x00078000030e7984 */ /* 0x000e620000000a00 */
[----:B------:R-:W-:-:S04]  /*0550*/  UIADD3 UR4, UPT, UPT, UR4, 0x1, URZ ;  /* 0x0000000104047890 */ /* 0x000fc8000fffe0ff */
[----:B------:R-:W-:Y:S01]  /*0560*/  UISETP.NE.AND UP0, UPT, UR4, URZ, UPT ;  /* 0x000000ff0400728c */ /* 0x000fe2000bf05270 */
[----:B------:R-:W-:Y:S01]  /*0570*/  VIADD R16, R16, 0x10 ;  /* 0x0000001010107836 */ /* 0x000fe20000000000 */
[----:B------:R-:W-:Y:S01]  /*0580*/  IADD3 R6, PT, PT, R6, 0x10, RZ ;  /* 0x0000001006067810 */ /* 0x000fe20007ffe0ff */
[----:B------:R-:W-:Y:S01]  /*0590*/  VIADD R17, R17, 0x10 ;  /* 0x0000001011117836 */ /* 0x000fe20000000000 */
[----:B------:R-:W-:Y:S01]  /*05a0*/  LEA R7, R0, R7, 0x4 ;  /* 0x0000000700077211 */ /* 0x000fe200078e20ff */
[----:B0-----:R-:W-:-:S08]  /*05b0*/  DFMA R8, R8, R12, R22 ;  /* 0x0000000c0808722b */ /* 0x001fd00000000016 */
[----:B-1----:R-:W-:Y:S01]  /*05c0*/  DFMA R10, R14, R10, R8 ;  /* 0x0000000a0e0a722b */ /* 0x002fe20000000008 */
[----:B------:R-:W-:Y:S06]  /*05d0*/  BAR.SYNC.DEFER_BLOCKING 0x0 ;  /* 0x0000000000007b1d */ /* 0x000fec0000010000 */
[----:B------:R-:W-:Y:S05]  /*05e0*/  BRA.U UP0, `(.L_x_25) ;  /* 0xfffffffd00087547 */ /* 0x000fea000b83ffff */
.L_x_24:
[----:B------:R-:W0:Y:S02]  /*05f0*/  LDCU.64 UR4, c[0x0][0x398] ;  /* 0x00007300ff0477ac */ /* 0x000e240008000a00 */
[----:B0-----:R-:W-:-:S04]  /*0600*/  ISETP.GE.AND P0, PT, R19, UR5, PT ;  /* 0x0000000513007c0c */ /* 0x001fc8000bf06270 */
[----:B------:R-:W-:-:S13]  /*0610*/  ISETP.GE.OR P0, PT, R18, UR4, P0 ;  /* 0x0000000412007c0c */ /* 0x000fda0008706670 */
[----:B------:R-:W-:Y:S05]  /*0620*/  @P0 EXIT ;  /* 0x000000000000094d */ /* 0x000fea0003800000 */
[----:B------:R-:W0:Y:S01]  /*0630*/  LDC.64 R2, c[0x0][0x390] ;  /* 0x0000e400ff027b82 */ /* 0x000e220000000a00 */
[----:B------:R-:W-:-:S04]  /*0640*/  IMAD R19, R18, UR5, R19 ;  /* 0x0000000512137c24 */ /* 0x000fc8000f8e0213 */
[----:B0-----:R-:W-:-:S05]  /*0650*/  IMAD.WIDE.U32 R2, R19, 0x8, R2 ;  /* 0x0000000813027825 */ /* 0x001fca00078e0002 */
[----:B------:R-:W-:Y:S01]  /*0660*/  STG.E.64 desc[UR8][R2.64], R10 ;  /* 0x0000000a02007986 */ /* 0x000fe2000c101b08 */
[----:B------:R-:W-:Y:S05]  /*0670*/  EXIT ;  /* 0x000000000000794d */ /* 0x000fea0003800000 */
.L_x_26:
        /* <DEDUP_REMOVED lines=16> */
.L_x_145:


//--------------------- .text.transpose_naive     --------------------------
	.section	.text.transpose_naive,"ax",@progbits
	.align	128
        .global         transpose_naive
        .type           transpose_naive,@function
        .size           transpose_naive,(.L_x_146 - transpose_naive)
        .other          transpose_naive,@"STO_CUDA_ENTRY STV_DEFAULT"
transpose_naive:
.text.transpose_naive:
[----:B------:R-:W-:Y:S01]  /*0000*/  LDC R1, c[0x0][0x37c] ;  /* 0x0000df00ff017b82 */ /* 0x000fe20000000800 */
[----:B------:R-:W0:Y:S07]  /*0010*/  S2R R3, SR_TID.X ;  /* 0x0000000000037919 */ /* 0x000e2e0000002100 */
[----:B------:R-:W0:Y:S01]  /*0020*/  S2UR UR4, SR_CTAID.X ;  /* 0x00000000000479c3 */ /* 0x000e220000002500 */
[----:B------:R-:W1:Y:S01]  /*0030*/  LDCU.64 UR6, c[0x0][0x390] ;  /* 0x00007200ff0677ac */ /* 0x000e620008000a00 */
[----:B------:R-:W2:Y:S06]  /*0040*/  S2R R2, SR_TID.Y ;  /* 0x0000000000027919 */ /* 0x000eac0000002200 */
[----:B------:R-:W0:Y:S08]  /*0050*/  LDC R0, c[0x0][0x360] ;  /* 0x0000d800ff007b82 */ /* 0x000e300000000800 */
[----:B------:R-:W2:Y:S08]  /*0060*/  S2UR UR5, SR_CTAID.Y ;  /* 0x00000000000579c3 */ /* 0x000eb00000002600 */
[----:B------:R-:W2:Y:S01]  /*0070*/  LDC R7, c[0x0][0x364] ;  /* 0x0000d900ff077b82 */ /* 0x000ea20000000800 */
[----:B0-----:R-:W-:-:S05]  /*0080*/  IMAD R0, R0, UR4, R3 ;  /* 0x0000000400007c24 */ /* 0x001fca000f8e0203 */
[----:B-1----:R-:W-:Y:S01]  /*0090*/  ISETP.GE.AND P0, PT, R0, UR7, PT ;  /* 0x0000000700007c0c */ /* 0x002fe2000bf06270 */
[----:B--2---:R-:W-:-:S05]  /*00a0*/  IMAD R7, R7, UR5, R2 ;  /* 0x0000000507077c24 */ /* 0x004fca000f8e0202 */
[----:B------:R-:W-:-:S13]  /*00b0*/  ISETP.GE.OR P0, PT, R7, UR6, P0 ;  /* 0x0000000607007c0c */ /* 0x000fda0008706670 */
[----:B------:R-:W-:Y:S05]  /*00c0*/  @P0 EXIT ;  /* 0x000000000000094d */ /* 0x000fea0003800000 */
[----:B------:R-:W0:Y:S01]  /*00d0*/  LDC.64 R2, c[0x0][0x380] ;  /* 0x0000e000ff027b82 */ /* 0x000e220000000a00 */
[----:B------:R-:W1:Y:S01]  /*00e0*/  LDCU.64 UR4, c[0x0][0x358] ;  /* 0x00006b00ff0477ac */ /* 0x000e620008000a00 */
[----:B------:R-:W-:-:S04]  /*00f0*/  IMAD R5, R7, UR7, R0 ;  /* 0x0000000707057c24 */ /* 0x000fc8000f8e0200 */
[----:B0-----:R-:W-:Y:S02]  /*0100*/  IMAD.WIDE R2, R5, 0x8, R2 ;  /* 0x0000000805027825 */ /* 0x001fe400078e0202 */
[----:B------:R-:W0:Y:S04]  /*0110*/  LDC.64 R4, c[0x0][0x388] ;  /* 0x0000e200ff047b82 */ /* 0x000e280000000a00 */
[----:B-1----:R-:W2:Y:S01]  /*0120*/  LDG.E.64 R2, desc[UR4][R2.64] ;  /* 0x0000000402027981 */ /* 0x002ea2000c1e1b00 */
[----:B------:R-:W-:-:S04]  /*0130*/  IMAD R7, R0, UR6, R7 ;  /* 0x0000000600077c24 */ /* 0x000fc8000f8e0207 */
[----:B0-----:R-:W-:-:S05]  /*0140*/  IMAD.WIDE R4, R7, 0x8, R4 ;  /* 0x0000000807047825 */ /* 0x001fca00078e0204 */
[----:B--2---:R-:W-:Y:S01]  /*0150*/  STG.E.64 desc[UR4][R4.64], R2 ;  /* 0x0000000204007986 */ /* 0x004fe2000c101b04 */
[----:B------:R-:W-:Y:S05]  /*0160*/  EXIT ;  /* 0x000000000000794d */ /* 0x000fea0003800000 */
.L_x_27:
        /* <DEDUP_REMOVED lines=9> */
.L_x_146:


//--------------------- .text.compareMemory       --------------------------
	.section	.text.compareMemory,"ax",@progbits
	.align	128
        .global         compareMemory
        .type           compareMemory,@function
        .size           compareMemory,(.L_x_147 - compareMemory)
        .other          compareMemory,@"STO_CUDA_ENTRY STV_DEFAULT"
compareMemory:
.text.compareMemory:
[----:B------:R-:W-:Y:S01]  /*0000*/  LDC R1, c[0x0][0x37c] ;  /* 0x0000df00ff017b82 */ /* 0x000fe20000000800 */
[----:B------:R-:W0:Y:S07]  /*0010*/  S2R R3, SR_TID.X ;  /* 0x0000000000037919 */ /* 0x000e2e0000002100 */
[----:B------:R-:W0:Y:S01]  /*0020*/  S2UR UR4, SR_CTAID.X ;  /* 0x00000000000479c3 */ /* 0x000e220000002500 */
[----:B------:R-:W1:Y:S07]  /*0030*/  LDCU.64 UR6, c[0x0][0x390] ;  /* 0x00007200ff0677ac */ /* 0x000e6e0008000a00 */
[----:B------:R-:W0:Y:S02]  /*0040*/  LDC R0, c[0x0][0x360] ;  /* 0x0000d800ff007b82 */ /* 0x000e240000000800 */
[----:B0-----:R-:W-:-:S05]  /*0050*/  IMAD R0, R0, UR4, R3 ;  /* 0x0000000400007c24 */ /* 0x001fca000f8e0203 */
[----:B-1----:R-:W-:-:S04]  /*0060*/  ISETP.GE.U32.AND P0, PT, R0, UR6, PT ;  /* 0x0000000600007c0c */ /* 0x002fc8000bf06070 */
[----:B------:R-:W-:-:S13]  /*0070*/  ISETP.GE.U32.AND.EX P0, PT, RZ, UR7, PT, P0 ;  /* 0x00000007ff007c0c */ /* 0x000fda000bf06100 */
[----:B------:R-:W-:Y:S05]  /*0080*/  @P0 EXIT ;  /* 0x000000000000094d */ /* 0x000fea0003800000 */
[----:B------:R-:W0:Y:S01]  /*0090*/  LDCU.128 UR8, c[0x0][0x380] ;  /* 0x00007000ff0877ac */ /* 0x000e220008000c00 */
[----:B------:R-:W-:Y:S01]  /*00a0*/  IMAD.SHL.U32 R4, R0, 0x8, RZ ;  /* 0x0000000800047824 */ /* 0x000fe200078e00ff */
[----:B------:R-:W-:Y:S01]  /*00b0*/  SHF.R.U32.HI R0, RZ, 0x1d, R0 ;  /* 0x0000001dff007819 */ /* 0x000fe20000011600 */
[----:B------:R-:W1:Y:S03]  /*00c0*/  LDCU.64 UR4, c[0x0][0x358] ;  /* 0x00006b00ff0477ac */ /* 0x000e660008000a00 */
[C---:B0-----:R-:W-:Y:S02]  /*00d0*/  IADD3 R6, P0, PT, R4.reuse, UR8, RZ ;  /* 0x0000000804067c10 */ /* 0x041fe4000ff1e0ff */
[----:B------:R-:W-:Y:S02]  /*00e0*/  IADD3 R4, P1, PT, R4, UR10, RZ ;  /* 0x0000000a04047c10 */ /* 0x000fe4000ff3e0ff */
[----:B------:R-:W-:-:S02]  /*00f0*/  IADD3.X R7, PT, PT, R0, UR9, RZ, P0, !PT ;  /* 0x0000000900077c10 */ /* 0x000fc400087fe4ff */
[----:B------:R-:W-:-:S03]  /*0100*/  IADD3.X R5, PT, PT, R0, UR11, RZ, P1, !PT ;  /* 0x0000000b00057c10 */ /* 0x000fc60008ffe4ff */
[----:B-1----:R-:W2:Y:S04]  /*0110*/  LDG.E.64 R2, desc[UR4][R6.64] ;  /* 0x0000000406027981 */ /* 0x002ea8000c1e1b00 */
[----:B------:R-:W2:Y:S01]  /*0120*/  LDG.E.64 R4, desc[UR4][R4.64] ;  /* 0x0000000404047981 */ /* 0x000ea2000c1e1b00 */
[----:B------:R-:W-:Y:S01]  /*0130*/  UMOV UR6, 0xe826d695 ;  /* 0xe826d69500067882 */ /* 0x000fe20000000000 */
[----:B------:R-:W-:Y:S01]  /*0140*/  UMOV UR7, 0x3e112e0b ;  /* 0x3e112e0b00077882 */ /* 0x000fe20000000000 */
[----:B--2---:R-:W-:-:S08]  /*0150*/  DADD R2, R2, -R4 ;  /* 0x0000000002027229 */ /* 0x004fd00000000804 */
[----:B------:R-:W-:-:S14]  /*0160*/  DSETP.GT.AND P0, PT, |R2|, UR6, PT ;  /* 0x0000000602007e2a */ /* 0x000fdc000bf04200 */
[----:B------:R-:W-:Y:S05]  /*0170*/  @!P0 EXIT ;  /* 0x000000000000894d */ /* 0x000fea0003800000 */
[----:B------:R-:W0:Y:S02]  /*0180*/  LDC.64 R2, c[0x0][0x398] ;  /* 0x0000e600ff027b82 */ /* 0x000e240000000a00 */
[----:B0-----:R-:W-:Y:S01]  /*0190*/  ATOMG.E.EXCH.STRONG.GPU PT, RZ, desc[UR4][R2.64], RZ ;  /* 0x800000ff02ff79a8 */ /* 0x001fe2000c1ef104 */
[----:B------:R-:W-:Y:S05]  /*01a0*/  EXIT ;  /* 0x000000000000794d */ /* 0x000fea0003800000 */
.L_x_28:
        /* <DEDUP_REMOVED lines=13> */
.L_x_147:


//--------------------- .text.gradGemvXT          --------------------------
	.section	.text.gradGemvXT,"ax",@progbits
	.align	128
        .global         gradGemvXT
        .type           gradGemvXT,@function
        .size           gradGemvXT,(.L_x_148 - gradGemvXT)
        .other          gradGemvXT,@"STO_CUDA_ENTRY STV_DEFAULT"
gradGemvXT:
.text.gradGemvXT:
        /* <DEDUP_REMOVED lines=9> */
[----:B------:R-:W-:Y:S01]  /*0090*/  CS2R R20, SRZ ;  /* 0x0000000000147805 */ /* 0x000fe2000001ff00 */
[----:B------:R-:W1:Y:S01]  /*00a0*/  LDCU.64 UR10, c[0x0][0x358] ;  /* 0x00006b00ff0a77ac */ /* 0x000e620008000a00 */
[----:B0-----:R-:W-:-:S09]  /*00b0*/  UISETP.GE.AND UP0, UPT, UR6, 0x1, UPT ;  /* 0x000000010600788c */ /* 0x001fd2000bf06270 */
[----:B-1----:R-:W-:Y:S05]  /*00c0*/  BRA.U !UP0, `(.L_x_29) ;  /* 0x0000000908c47547 */ /* 0x002fea000b800000 */
[----:B------:R-:W-:Y:S01]  /*00d0*/  UISETP.GE.U32.AND UP1, UPT, UR6, 0x10, UPT ;  /* 0x000000100600788c */ /* 0x000fe2000bf26070 */
[----:B------:R-:W-:Y:S01]  /*00e0*/  HFMA2 R2, -RZ, RZ, 0, 0 ;  /* 0x00000000ff027431 */ /* 0x000fe200000001ff */
[----:B------:R-:W-:Y:S01]  /*00f0*/  ULOP3.LUT UR7, UR6, 0xf, URZ, 0xc0, !UPT ;  /* 0x0000000f06077892 */ /* 0x000fe2000f8ec0ff */
[----:B------:R-:W-:-:S03]  /*0100*/  CS2R R20, SRZ ;  /* 0x0000000000147805 */ /* 0x000fc6000001ff00 */
[----:B------:R-:W-:-:S03]  /*0110*/  UISETP.NE.AND UP0, UPT, UR7, URZ, UPT ;  /* 0x000000ff0700728c */ /* 0x000fc6000bf05270 */
[----:B------:R-:W-:Y:S08]  /*0120*/  BRA.U !UP1, `(.L_x_30) ;  /* 0x00000005094c7547 */ /* 0x000ff0000b800000 */
[----:B------:R-:W0:Y:S01]  /*0130*/  LDCU.64 UR4, c[0x0][0x388] ;  /* 0x00007100ff0477ac */ /* 0x000e220008000a00 */
[----:B------:R-:W-:Y:S02]  /*0140*/  MOV R27, R3 ;  /* 0x00000003001b7202 */ /* 0x000fe40000000f00 */
[----:B------:R-:W-:Y:S01]  /*0150*/  CS2R R20, SRZ ;  /* 0x0000000000147805 */ /* 0x000fe2000001ff00 */
[----:B------:R-:W-:-:S04]  /*0160*/  ULOP3.LUT UR8, UR6, 0x7ffffff0, URZ, 0xc0, !UPT ;  /* 0x7ffffff006087892 */ /* 0x000fc8000f8ec0ff */
[----:B------:R-:W-:Y:S02]  /*0170*/  UIADD3 UR9, UPT, UPT, -UR8, URZ, URZ ;  /* 0x000000ff08097290 */ /* 0x000fe4000fffe1ff */
[----:B------:R-:W-:Y:S01]  /*0180*/  MOV R2, UR8 ;  /* 0x0000000800027c02 */ /* 0x000fe20008000f00 */
[----:B0-----:R-:W-:-:S04]  /*0190*/  UIADD3 UR4, UP1, UPT, UR4, 0x40, URZ ;  /* 0x0000004004047890 */ /* 0x001fc8000ff3e0ff */
[----:B------:R-:W-:Y:S02]  /*01a0*/  UIADD3.X UR5, UPT, UPT, URZ, UR5, URZ, UP1, !UPT ;  /* 0x00000005ff057290 */ /* 0x000fe40008ffe4ff */
[----:B------:R-:W-:-:S04]  /*01b0*/  MOV R8, UR4 ;  /* 0x0000000400087c02 */ /* 0x000fc80008000f00 */
[----:B------:R-:W-:-:S07]  /*01c0*/  MOV R9, UR5 ;  /* 0x0000000500097c02 */ /* 0x000fce0008000f00 */
.L_x_31:
[----:B------:R-:W0:Y:S01]  /*01d0*/  LDC.64 R28, c[0x0][0x380] ;  /* 0x0000e000ff1c7b82 */ /* 0x000e220000000a00 */
[----:B------:R-:W-:Y:S02]  /*01e0*/  MOV R4, R8 ;  /* 0x0000000800047202 */ /* 0x000fe40000000f00 */
[----:B------:R-:W-:-:S05]  /*01f0*/  MOV R5, R9 ;  /* 0x0000000900057202 */ /* 0x000fca0000000f00 */
[----:B------:R-:W2:Y:S04]  /*0200*/  LDG.E.64 R6, desc[UR10][R4.64+-0x40] ;  /* 0xffffc00a04067981 */ /* 0x000ea8000c1e1b00 */
[----:B------:R-:W3:Y:S04]  /*0210*/  LDG.E.64 R12, desc[UR10][R4.64+-0x38] ;  /* 0xffffc80a040c7981 */ /* 0x000ee8000c1e1b00 */
[----:B------:R-:W4:Y:S04]  /*0220*/  LDG.E.64 R14, desc[UR10][R4.64+-0x30] ;  /* 0xffffd00a040e7981 */ /* 0x000f28000c1e1b00 */
[----:B------:R-:W5:Y:S01]  /*0230*/  LDG.E.64 R24, desc[UR10][R4.64+-0x28] ;  /* 0xffffd80a04187981 */ /* 0x000f62000c1e1b00 */
[----:B0-----:R-:W-:-:S05]  /*0240*/  IMAD.WIDE R28, R27, 0x8, R28 ;  /* 0x000000081b1c7825 */ /* 0x001fca00078e021c */
[----:B------:R0:W2:Y:S02]  /*0250*/  LDG.E.64 R8, desc[UR10][R28.64] ;  /* 0x0000000a1c087981 */ /* 0x0000a4000c1e1b00 */
[----:B0-----:R-:W-:-:S05]  /*0260*/  IMAD.WIDE R28, R0, 0x8, R28 ;  /* 0x00000008001c7825 */ /* 0x001fca00078e021c */
[----:B------:R-:W3:Y:S01]  /*0270*/  LDG.E.64 R18, desc[UR10][R28.64] ;  /* 0x0000000a1c127981 */ /* 0x000ee2000c1e1b00 */
[----:B------:R-:W-:-:S05]  /*0280*/  IMAD.WIDE R22, R0, 0x8, R28 ;  /* 0x0000000800167825 */ /* 0x000fca00078e021c */
[----:B------:R0:W4:Y:S02]  /*0290*/  LDG.E.64 R16, desc[UR10][R22.64] ;  /* 0x0000000a16107981 */ /* 0x000124000c1e1b00 */
[----:B0-----:R-:W-:-:S05]  /*02a0*/  IMAD.WIDE R22, R0, 0x8, R22 ;  /* 0x0000000800167825 */ /* 0x001fca00078e0216 */
[----:B------:R-:W5:Y:S01]  /*02b0*/  LDG.E.64 R10, desc[UR10][R22.64] ;  /* 0x0000000a160a7981 */ /* 0x000f62000c1e1b00 */
[----:B--2---:R-:W-:Y:S01]  /*02c0*/  DFMA R6, R8, R6, R20 ;  /* 0x000000060806722b */ /* 0x004fe20000000014 */
[----:B------:R-:W-:-:S04]  /*02d0*/  IMAD.WIDE R8, R0, 0x8, R22 ;  /* 0x0000000800087825 */ /* 0x000fc800078e0216 */
[----:B------:R-:W-:-:S05]  /*02e0*/  IMAD.WIDE R28, R0, 0x8, R8 ;  /* 0x00000008001c7825 */ /* 0x000fca00078e0208 */
[----:B------:R0:W2:Y:S01]  /*02f0*/  LDG.E.64 R20, desc[UR10][R28.64] ;  /* 0x0000000a1c147981 */ /* 0x0000a2000c1e1b00 */
[----:B---3--:R-:W-:-:S03]  /*0300*/  DFMA R12, R18, R12, R6 ;  /* 0x0000000c120c722b */ /* 0x008fc60000000006 */
[----:B------:R-:W3:Y:S04]  /*0310*/  LDG.E.64 R6, desc[UR10][R4.64+-0x20] ;  /* 0xffffe00a04067981 */ /* 0x000ee8000c1e1b00 */
[----:B------:R-:W3:Y:S01]  /*0320*/  LDG.E.64 R18, desc[UR10][R8.64] ;  /* 0x0000000a08127981 */ /* 0x000ee2000c1e1b00 */
[----:B----4-:R-:W-:Y:S01]  /*0330*/  DFMA R12, R16, R14, R12 ;  /* 0x0000000e100c722b */ /* 0x010fe2000000000c */
[C---:B0-----:R-:W-:Y:S02]  /*0340*/  IMAD.WIDE R28, R0.reuse, 0x8, R28 ;  /* 0x00000008001c7825 */ /* 0x041fe400078e021c */
[----:B------:R-:W4:Y:S04]  /*0350*/  LDG.E.64 R14, desc[UR10][R4.64+-0x8] ;  /* 0xfffff80a040e7981 */ /* 0x000f28000c1e1b00 */
[----:B------:R-:W2:Y:S01]  /*0360*/  LDG.E.64 R8, desc[UR10][R4.64+-0x18] ;  /* 0xffffe80a04087981 */ /* 0x000ea2000c1e1b00 */
[----:B------:R-:W-:Y:S01]  /*0370*/  IMAD.WIDE R22, R0, 0x8, R28 ;  /* 0x0000000800167825 */ /* 0x000fe200078e021c */
[----:B-----5:R-:W-:-:S04]  /*0380*/  DFMA R24, R10, R24, R12 ;  /* 0x000000180a18722b */ /* 0x020fc8000000000c */
[----:B------:R-:W4:Y:S04]  /*0390*/  LDG.E.64 R16, desc[UR10][R22.64] ;  /* 0x0000000a16107981 */ /* 0x000f28000c1e1b00 */
[----:B------:R-:W5:Y:S04]  /*03a0*/  LDG.E.64 R10, desc[UR10][R4.64+-0x10] ;  /* 0xfffff00a040a7981 */ /* 0x000f68000c1e1b00 */
[----:B------:R0:W5:Y:S01]  /*03b0*/  LDG.E.64 R12, desc[UR10][R28.64] ;  /* 0x0000000a1c0c7981 */ /* 0x000162000c1e1b00 */
[----:B---3--:R-:W-:Y:S01]  /*03c0*/  DFMA R6, R18, R6, R24 ;  /* 0x000000061206722b */ /* 0x008fe20000000018 */
[----:B------:R-:W-:-:S02]  /*03d0*/  IMAD.WIDE R24, R0, 0x8, R22 ;  /* 0x0000000800187825 */ /* 0x000fc400078e0216 */
[----:B------:R-:W3:Y:S05]  /*03e0*/  LDG.E.64 R22, desc[UR10][R4.64+0x18] ;  /* 0x0000180a04167981 */ /* 0x000eea000c1e1b00 */
[----:B--2---:R-:W-:Y:S02]  /*03f0*/  DFMA R20, R20, R8, R6 ;  /* 0x000000081414722b */ /* 0x004fe40000000006 */
[----:B------:R-:W2:Y:S01]  /*0400*/  LDG.E.64 R6, desc[UR10][R4.64] ;  /* 0x0000000a04067981 */ /* 0x000ea2000c1e1b00 */
[----:B------:R-:W-:-:S03]  /*0410*/  IMAD.WIDE R18, R0, 0x8, R24 ;  /* 0x0000000800127825 */ /* 0x000fc600078e0218 */
[----:B------:R-:W2:Y:S01]  /*0420*/  LDG.E.64 R8, desc[UR10][R24.64] ;  /* 0x0000000a18087981 */ /* 0x000ea2000c1e1b00 */
[----:B0-----:R-:W-:Y:S01]  /*0430*/  IMAD.WIDE R28, R0, 0x8, R18 ;  /* 0x00000008001c7825 */ /* 0x001fe200078e0212 */
[----:B-----5:R-:W-:Y:S02]  /*0440*/  DFMA R20, R12, R10, R20 ;  /* 0x0000000a0c14722b */ /* 0x020fe40000000014 */
[----:B------:R-:W5:Y:S04]  /*0450*/  LDG.E.64 R10, desc[UR10][R4.64+0x8] ;  /* 0x0000080a040a7981 */ /* 0x000f68000c1e1b00 */
[----:B------:R-:W5:Y:S02]  /*0460*/  LDG.E.64 R12, desc[UR10][R18.64] ;  /* 0x0000000a120c7981 */ /* 0x000f64000c1e1b00 */
[----:B----4-:R-:W-:-:S02]  /*0470*/  DFMA R14, R16, R14, R20 ;  /* 0x0000000e100e722b */ /* 0x010fc40000000014 */
[----:B------:R-:W4:Y:S01]  /*0480*/  LDG.E.64 R16, desc[UR10][R4.64+0x10] ;  /* 0x0000100a04107981 */ /* 0x000f22000c1e1b00 */
[----:B------:R-:W-:-:S03]  /*0490*/  IMAD.WIDE R20, R0, 0x8, R28 ;  /* 0x0000000800147825 */ /* 0x000fc600078e021c */
[----:B------:R-:W4:Y:S04]  /*04a0*/  LDG.E.64 R18, desc[UR10][R28.64] ;  /* 0x0000000a1c127981 */ /* 0x000f28000c1e1b00 */
[----:B------:R0:W3:Y:S02]  /*04b0*/  LDG.E.64 R24, desc[UR10][R20.64] ;  /* 0x0000000a14187981 */ /* 0x0000e4000c1e1b00 */
[----:B0-----:R-:W-:Y:S01]  /*04c0*/  IMAD.WIDE R20, R0, 0x8, R20 ;  /* 0x0000000800147825 */ /* 0x001fe200078e0214 */
[----:B--2---:R-:W-:-:S04]  /*04d0*/  DFMA R6, R8, R6, R14 ;  /* 0x000000060806722b */ /* 0x004fc8000000000e */
[----:B------:R-:W2:Y:S04]  /*04e0*/  LDG.E.64 R8, desc[UR10][R20.64] ;  /* 0x0000000a14087981 */ /* 0x000ea8000c1e1b00 */
[----:B------:R-:W2:Y:S01]  /*04f0*/  LDG.E.64 R14, desc[UR10][R4.64+0x28] ;  /* 0x0000280a040e7981 */ /* 0x000ea2000c1e1b00 */
[----:B-----5:R-:W-:-:S03]  /*0500*/  DFMA R12, R12, R10, R6 ;  /* 0x0000000a0c0c722b */ /* 0x020fc60000000006 */
[----:B------:R-:W2:Y:S01]  /*0510*/  LDG.E.64 R6, desc[UR10][R4.64+0x20] ;  /* 0x0000200a04067981 */ /* 0x000ea2000c1e1b00 */
[----:B------:R-:W-:-:S04]  /*0520*/  IMAD.WIDE R10, R0, 0x8, R20 ;  /* 0x00000008000a7825 */ /* 0x000fc800078e0214 */
[----:B----4-:R-:W-:Y:S02]  /*0530*/  DFMA R16, R18, R16, R12 ;  /* 0x000000101210722b */ /* 0x010fe4000000000c */
[----:B------:R0:W4:Y:S04]  /*0540*/  LDG.E.64 R12, desc[UR10][R10.64] ;  /* 0x0000000a0a0c7981 */ /* 0x000128000c1e1b00 */
[----:B------:R-:W5:Y:S02]  /*0550*/  LDG.E.64 R18, desc[UR10][R4.64+0x30] ;  /* 0x0000300a04127981 */ /* 0x000f64000c1e1b00 */
[----:B---3--:R-:W-:Y:S02]  /*0560*/  DFMA R22, R24, R22, R16 ;  /* 0x000000161816722b */ /* 0x008fe40000000010 */
[----:B------:R-:W3:Y:S01]  /*0570*/  LDG.E.64 R24, desc[UR10][R4.64+0x38] ;  /* 0x0000380a04187981 */ /* 0x000ee2000c1e1b00 */
[----:B0-----:R-:W-:-:S05]  /*0580*/  IMAD.WIDE R10, R0, 0x8, R10 ;  /* 0x00000008000a7825 */ /* 0x001fca00078e020a */
[----:B------:R-:W5:Y:S01]  /*0590*/  LDG.E.64 R16, desc[UR10][R10.64] ;  /* 0x0000000a0a107981 */ /* 0x000f62000c1e1b00 */
[----:B------:R-:W-:-:S05]  /*05a0*/  IMAD.WIDE R28, R0, 0x8, R10 ;  /* 0x00000008001c7825 */ /* 0x000fca00078e020a */
[----:B------:R-:W3:Y:S01]  /*05b0*/  LDG.E.64 R20, desc[UR10][R28.64] ;  /* 0x0000000a1c147981 */ /* 0x000ee2000c1e1b00 */
[----:B------:R-:W-:-:S04]  /*05c0*/  UIADD3 UR9, UPT, UPT, UR9, 0x10, URZ ;  /* 0x0000001009097890 */ /* 0x000fc8000fffe0ff */
[----:B------:R-:W-:Y:S01]  /*05d0*/  UISETP.NE.AND UP1, UPT, UR9, URZ, UPT ;  /* 0x000000ff0900728c */ /* 0x000fe2000bf25270 */
[----:B------:R-:W-:Y:S01]  /*05e0*/  LEA R27, R0, R27, 0x4 ;  /* 0x0000001b001b7211 */ /* 0x000fe200078e20ff */
[----:B--2---:R-:W-:-:S08]  /*05f0*/  DFMA R6, R8, R6, R22 ;  /* 0x000000060806722b */ /* 0x004fd00000000016 */
[----:B----4-:R-:W-:Y:S01]  /*0600*/  DFMA R6, R12, R14, R6 ;  /* 0x0000000e0c06722b */ /* 0x010fe20000000006 */
[----:B------:R-:W-:-:S04]  /*0610*/  IADD3 R8, P0, PT, R4, 0x80, RZ ;  /* 0x0000008004087810 */ /* 0x000fc80007f1e0ff */
[----:B------:R-:W-:-:S03]  /*0620*/  IADD3.X R9, PT, PT, RZ, R5, RZ, P0, !PT ;  /* 0x00000005ff097210 */ /* 0x000fc600007fe4ff */
[----:B-----5:R-:W-:-:S08]  /*0630*/  DFMA R6, R16, R18, R6 ;  /* 0x000000121006722b */ /* 0x020fd00000000006 */
[----:B---3--:R-:W-:Y:S01]  /*0640*/  DFMA R20, R20, R24, R6 ;  /* 0x000000181414722b */ /* 0x008fe20000000006 */
[----:B------:R-:W-:Y:S10]  /*0650*/  BRA.U UP1, `(.L_x_31) ;  /* 0xfffffff901dc7547 */ /* 0x000ff4000b83ffff */
.L_x_30:
[----:B------:R-:W-:Y:S05]  /*0660*/  BRA.U !UP0, `(.L_x_29) ;  /* 0x00000005085c7547 */ /* 0x000fea000b800000 */
[----:B------:R-:W-:Y:S02]  /*0670*/  UISETP.GE.U32.AND UP0, UPT, UR7, 0x8, UPT ;  /* 0x000000080700788c */ /* 0x000fe4000bf06070 */
[----:B------:R-:W-:-:S04]  /*0680*/  ULOP3.LUT UR5, UR6, 0x7, URZ, 0xc0, !UPT ;  /* 0x0000000706057892 */ /* 0x000fc8000f8ec0ff */
[----:B------:R-:W-:-:S03]  /*0690*/  UISETP.NE.AND UP1, UPT, UR5, URZ, UPT ;  /* 0x000000ff0500728c */ /* 0x000fc6000bf25270 */
[----:B------:R-:W-:Y:S08]  /*06a0*/  BRA.U !UP0, `(.L_x_32) ;  /* 0x0000000108947547 */ /* 0x000ff0000b800000 */
[----:B------:R-:W0:Y:S01]  /*06b0*/  LDC.64 R14, c[0x0][0x380] ;  /* 0x0000e000ff0e7b82 */ /* 0x000e220000000a00 */
[----:B------:R-:W-:-:S07]  /*06c0*/  IMAD R5, R2, R0, R3 ;  /* 0x0000000002057224 */ /* 0x000fce00078e0203 */
[----:B------:R-:W1:Y:S01]  /*06d0*/  LDC.64 R6, c[0x0][0x388] ;  /* 0x0000e200ff067b82 */ /* 0x000e620000000a00 */
[----:B0-----:R-:W-:-:S05]  /*06e0*/  IMAD.WIDE R14, R5, 0x8, R14 ;  /* 0x00000008050e7825 */ /* 0x001fca00078e020e */
[----:B------:R0:W2:Y:S01]  /*06f0*/  LDG.E.64 R24, desc[UR10][R14.64] ;  /* 0x0000000a0e187981 */ /* 0x0000a2000c1e1b00 */
[----:B-1----:R-:W-:-:S05]  /*0700*/  IMAD.WIDE.U32 R6, R2, 0x8, R6 ;  /* 0x0000000802067825 */ /* 0x002fca00078e0006 */
[----:B------:R-:W2:Y:S01]  /*0710*/  LDG.E.64 R22, desc[UR10][R6.64] ;  /* 0x0000000a06167981 */ /* 0x000ea2000c1e1b00 */
[----:B------:R-:W-:-:S03]  /*0720*/  IMAD.WIDE R26, R0, 0x8, R14 ;  /* 0x00000008001a7825 */ /* 0x000fc600078e020e */
[----:B------:R-:W3:Y:S04]  /*0730*/  LDG.E.64 R16, desc[UR10][R6.64+0x8] ;  /* 0x0000080a06107981 */ /* 0x000ee8000c1e1b00 */
[----:B------:R-:W3:Y:S01]  /*0740*/  LDG.E.64 R18, desc[UR10][R26.64] ;  /* 0x0000000a1a127981 */ /* 0x000ee2000c1e1b00 */
[----:B------:R-:W-:-:S03]  /*0750*/  IMAD.WIDE R28, R0, 0x8, R26 ;  /* 0x00000008001c7825 */ /* 0x000fc600078e021a */
[----:B------:R-:W4:Y:S04]  /*0760*/  LDG.E.64 R12, desc[UR10][R6.64+0x10] ;  /* 0x0000100a060c7981 */ /* 0x000f28000c1e1b00 */
[----:B------:R-:W4:Y:S01]  /*0770*/  LDG.E.64 R8, desc[UR10][R28.64] ;  /* 0x0000000a1c087981 */ /* 0x000f22000c1e1b00 */
[----:B0-----:R-:W-:-:S03]  /*0780*/  IMAD.WIDE R14, R0, 0x8, R28 ;  /* 0x00000008000e7825 */ /* 0x001fc600078e021c */
[----:B------:R-:W5:Y:S04]  /*0790*/  LDG.E.64 R10, desc[UR10][R6.64+0x18] ;  /* 0x0000180a060a7981 */ /* 0x000f68000c1e1b00 */
[----:B------:R0:W5:Y:S02]  /*07a0*/  LDG.E.64 R4, desc[UR10][R14.64] ;  /* 0x0000000a0e047981 */ /* 0x000164000c1e1b00 */
[----:B0-----:R-:W-:-:S04]  /*07b0*/  IMAD.WIDE R14, R0, 0x8, R14 ;  /* 0x00000008000e7825 */ /* 0x001fc800078e020e */
[----:B------:R-:W-:-:S04]  /*07c0*/  IMAD.WIDE R26, R0, 0x8, R14 ;  /* 0x00000008001a7825 */ /* 0x000fc800078e020e */
[----:B------:R-:W-:Y:S01]  /*07d0*/  IMAD.WIDE R28, R0, 0x8, R26 ;  /* 0x00000008001c7825 */ /* 0x000fe200078e021a */
[----:B--2---:R-:W-:Y:S01]  /*07e0*/  DFMA R24, R24, R22, R20 ;  /* 0x000000161818722b */ /* 0x004fe20000000014 */
[----:B------:R-:W2:Y:S04]  /*07f0*/  LDG.E.64 R22, desc[UR10][R6.64+0x20] ;  /* 0x0000200a06167981 */ /* 0x000ea8000c1e1b00 */
[----:B------:R-:W2:Y:S03]  /*0800*/  LDG.E.64 R20, desc[UR10][R14.64] ;  /* 0x0000000a0e147981 */ /* 0x000ea6000c1e1b00 */
[----:B---3--:R-:W-:Y:S01]  /*0810*/  DFMA R24, R18, R16, R24 ;  /* 0x000000101218722b */ /* 0x008fe20000000018 */
[----:B------:R-:W3:Y:S04]  /*0820*/  LDG.E.64 R18, desc[UR10][R6.64+0x28] ;  /* 0x0000280a06127981 */ /* 0x000ee8000c1e1b00 */
[----:B------:R-:W3:Y:S03]  /*0830*/  LDG.E.64 R16, desc[UR10][R26.64] ;  /* 0x0000000a1a107981 */ /* 0x000ee6000c1e1b00 */
[----:B----4-:R-:W-:-:S02]  /*0840*/  DFMA R8, R8, R12, R24 ;  /* 0x0000000c0808722b */ /* 0x010fc40000000018 */
[----:B------:R-:W4:Y:S04]  /*0850*/  LDG.E.64 R24, desc[UR10][R6.64+0x30] ;  /* 0x0000300a06187981 */ /* 0x000f28000c1e1b00 */
[----:B------:R0:W4:Y:S04]  /*0860*/  LDG.E.64 R12, desc[UR10][R28.64] ;  /* 0x0000000a1c0c7981 */ /* 0x000128000c1e1b00 */
[----:B------:R-:W4:Y:S01]  /*0870*/  LDG.E.64 R14, desc[UR10][R6.64+0x38] ;  /* 0x0000380a060e7981 */ /* 0x000f22000c1e1b00 */
[----:B0-----:R-:W-:-:S06]  /*0880*/  IMAD.WIDE R28, R0, 0x8, R28 ;  /* 0x00000008001c7825 */ /* 0x001fcc00078e021c */
[----:B------:R-:W4:Y:S01]  /*0890*/  LDG.E.64 R28, desc[UR10][R28.64] ;  /* 0x0000000a1c1c7981 */ /* 0x000f22000c1e1b00 */
[----:B-----5:R-:W-:Y:S01]  /*08a0*/  DFMA R4, R4, R10, R8 ;  /* 0x0000000a0404722b */ /* 0x020fe20000000008 */
[----:B------:R-:W-:-:S07]  /*08b0*/  IADD3 R2, PT, PT, R2, 0x8, RZ ;  /* 0x0000000802027810 */ /* 0x000fce0007ffe0ff */
[----:B--2---:R-:W-:-:S08]  /*08c0*/  DFMA R4, R20, R22, R4 ;  /* 0x000000161404722b */ /* 0x004fd00000000004 */
[----:B---3--:R-:W-:-:S08]  /*08d0*/  DFMA R4, R16, R18, R4 ;  /* 0x000000121004722b */ /* 0x008fd00000000004 */
[----:B----4-:R-:W-:-:S08]  /*08e0*/  DFMA R4, R12, R24, R4 ;  /* 0x000000180c04722b */ /* 0x010fd00000000004 */
[----:B------:R-:W-:-:S11]  /*08f0*/  DFMA R20, R28, R14, R4 ;  /* 0x0000000e1c14722b */ /* 0x000fd60000000004 */
.L_x_32:
        /* <DEDUP_REMOVED lines=9> */
[----:B------:R-:W2:Y:S01]  /*0990*/  LDG.E.64 R4, desc[UR10][R24.64] ;  /* 0x0000000a18047981 */ /* 0x000ea2000c1e1b00 */
        /* <DEDUP_REMOVED lines=8> */
[----:B------:R-:W-:-:S03]  /*0a20*/  IMAD.WIDE R16, R0, 0x8, R28 ;  /* 0x0000000800107825 */ /* 0x000fc600078e021c */
[----:B------:R-:W5:Y:S04]  /*0a30*/  LDG.E.64 R18, desc[UR10][R22.64+0x18] ;  /* 0x0000180a16127981 */ /* 0x000f68000c1e1b00 */
[----:B------:R-:W5:Y:S01]  /*0a40*/  LDG.E.64 R16, desc[UR10][R16.64] ;  /* 0x0000000a10107981 */ /* 0x000f62000c1e1b00 */
[----:B------:R-:W-:Y:S01]  /*0a50*/  IADD3 R2, PT, PT, R2, 0x4, RZ ;  /* 0x0000000402027810 */ /* 0x000fe20007ffe0ff */
[----:B--2---:R-:W-:-:S08]  /*0a60*/  DFMA R4, R4, R6, R20 ;  /* 0x000000060404722b */ /* 0x004fd00000000014 */
[----:B---3--:R-:W-:-:S08]  /*0a70*/  DFMA R4, R10, R8, R4 ;  /* 0x000000080a04722b */ /* 0x008fd00000000004 */
[----:B----4-:R-:W-:-:S08]  /*0a80*/  DFMA R4, R12, R14, R4 ;  /* 0x0000000e0c04722b */ /* 0x010fd00000000004 */
[----:B-----5:R-:W-:-:S11]  /*0a90*/  DFMA R20, R16, R18, R4 ;  /* 0x000000121014722b */ /* 0x020fd60000000004 */
.L_x_33:
[----:B------:R-:W-:Y:S05]  /*0aa0*/  BRA.U !UP1, `(.L_x_29) ;  /* 0x00000001094c7547 */ /* 0x000fea000b800000 */
[----:B------:R-:W0:Y:S01]  /*0ab0*/  LDC.64 R4, c[0x0][0x388] ;  /* 0x0000e200ff047b82 */ /* 0x000e220000000a00 */
[----:B------:R-:W-:Y:S01]  /*0ac0*/  IMAD R11, R2, R0, R3 ;  /* 0x00000000020b7224 */ /* 0x000fe200078e0203 */
[----:B------:R-:W-:-:S06]  /*0ad0*/  UIADD3 UR4, UPT, UPT, -UR4, URZ, URZ ;  /* 0x000000ff04047290 */ /* 0x000fcc000fffe1ff */
[----:B------:R-:W1:Y:S01]  /*0ae0*/  LDC.64 R8, c[0x0][0x380] ;  /* 0x0000e000ff087b82 */ /* 0x000e620000000a00 */
[----:B0-----:R-:W-:-:S03]  /*0af0*/  IMAD.WIDE.U32 R4, R2, 0x8, R4 ;  /* 0x0000000802047825 */ /* 0x001fc600078e0004 */
[----:B------:R-:W-:Y:S02]  /*0b00*/  MOV R10, R4 ;  /* 0x00000004000a7202 */ /* 0x000fe40000000f00 */
[----:B------:R-:W-:-:S07]  /*0b10*/  MOV R13, R5 ;  /* 0x00000005000d7202 */ /* 0x000fce0000000f00 */
.L_x_34:
[----:B-1----:R-:W-:Y:S01]  /*0b20*/  IMAD.WIDE R4, R11, 0x8, R8 ;  /* 0x000000080b047825 */ /* 0x002fe200078e0208 */
[----:B------:R-:W-:Y:S02]  /*0b30*/  MOV R6, R10 ;  /* 0x0000000a00067202 */ /* 0x000fe40000000f00 */
[----:B------:R-:W-:-:S03]  /*0b40*/  MOV R7, R13 ;  /* 0x0000000d00077202 */ /* 0x000fc60000000f00 */
[----:B------:R-:W2:Y:S04]  /*0b50*/  LDG.E.64 R4, desc[UR10][R4.64] ;  /* 0x0000000a04047981 */ /* 0x000ea8000c1e1b00 */
[----:B------:R-:W2:Y:S01]  /*0b60*/  LDG.E.64 R6, desc[UR10][R6.64] ;  /* 0x0000000a06067981 */ /* 0x000ea2000c1e1b00 */
[----:B------:R-:W-:Y:S01]  /*0b70*/  UIADD3 UR4, UPT, UPT, UR4, 0x1, URZ ;  /* 0x0000000104047890 */ /* 0x000fe2000fffe0ff */
[----:B------:R-:W-:Y:S02]  /*0b80*/  IADD3 R10, P0, PT, R10, 0x8, RZ ;  /* 0x000000080a0a7810 */ /* 0x000fe40007f1e0ff */
[----:B------:R-:W-:Y:S01]  /*0b90*/  IADD3 R11, PT, PT, R11, R0, RZ ;  /* 0x000000000b0b7210 */ /* 0x000fe20007ffe0ff */
[----:B------:R-:W-:Y:S01]  /*0ba0*/  UISETP.NE.AND UP0, UPT, UR4, URZ, UPT ;  /* 0x000000ff0400728c */ /* 0x000fe2000bf05270 */
[----:B------:R-:W-:Y:S01]  /*0bb0*/  IADD3.X R13, PT, PT, RZ, R13, RZ, P0, !PT ;  /* 0x0000000dff0d7210 */ /* 0x000fe200007fe4ff */
[----:B--2---:R-:W-:-:S07]  /*0bc0*/  DFMA R20, R4, R6, R20 ;  /* 0x000000060414722b */ /* 0x004fce0000000014 */
[----:B------:R-:W-:Y:S05]  /*0bd0*/  BRA.U UP0, `(.L_x_34) ;  /* 0xfffffffd00d07547 */ /* 0x000fea000b83ffff */
.L_x_29:
[----:B------:R-:W0:Y:S02]  /*0be0*/  LDC.64 R4, c[0x0][0x390] ;  /* 0x0000e400ff047b82 */ /* 0x000e240000000a00 */
[----:B0-----:R-:W-:-:S05]  /*0bf0*/  IMAD.WIDE R2, R3, 0x8, R4 ;  /* 0x0000000803027825 */ /* 0x001fca00078e0204 */
[----:B------:R-:W-:Y:S01]  /*0c00*/  STG.E.64 desc[UR10][R2.64], R20 ;  /* 0x0000001402007986 */ /* 0x000fe2000c101b0a */
[----:B------:R-:W-:Y:S05]  /*0c10*/  EXIT ;  /* 0x000000000000794d */ /* 0x000fea0003800000 */
.L_x_35:
        /* <DEDUP_REMOVED lines=14> */
.L_x_148:


//--------------------- .text.thresholdKernel     --------------------------
	.section	.text.thresholdKernel,"ax",@progbits
	.align	128
        .global         thresholdKernel
        .type           thresholdKernel,@function
        .size           thresholdKernel,(.L_x_149 - thresholdKernel)
        .other          thresholdKernel,@"STO_CUDA_ENTRY STV_DEFAULT"
thresholdKernel:
.text.thresholdKernel:
        /* <DEDUP_REMOVED lines=15> */
[----:B---3--:R-:W-:-:S06]  /*00f0*/  DSETP.GE.AND P0, PT, R2, 0.5, PT ;  /* 0x3fe000000200742a */ /* 0x008fcc0003f06000 */
[----:B------:R-:W-:-:S05]  /*0100*/  FSEL R7, RZ, 1.875, !P0 ;  /* 0x3ff00000ff077808 */ /* 0x000fca0004000000 */
[----:B------:R-:W-:Y:S01]  /*0110*/  STG.E.64 desc[UR4][R4.64], R6 ;  /* 0x0000000604007986 */ /* 0x000fe2000c101b04 */
[----:B------:R-:W-:Y:S05]  /*0120*/  EXIT ;  /* 0x000000000000794d */ /* 0x000fea0003800000 */
.L_x_36:
        /* <DEDUP_REMOVED lines=13> */
.L_x_149:


//--------------------- .text.sigmoidKernel       --------------------------
	.section	.text.sigmoidKernel,"ax",@progbits
	.align	128
        .global         sigmoidKernel
        .type           sigmoidKernel,@function
        .size           sigmoidKernel,(.L_x_135 - sigmoidKernel)
        .other          sigmoidKernel,@"STO_CUDA_ENTRY STV_DEFAULT"
sigmoidKernel:
.text.sigmoidKernel:
        /* <DEDUP_REMOVED lines=9> */
[----:B------:R-:W1:Y:S01]  /*0090*/  LDCU.64 UR4, c[0x0][0x358] ;  /* 0x00006b00ff0477ac */ /* 0x000e620008000a00 */
[----:B0-----:R-:W-:-:S06]  /*00a0*/  IMAD.WIDE R2, R0, 0x8, R2 ;  /* 0x0000000800027825 */ /* 0x001fcc00078e0202 */
[----:B-1----:R-:W2:Y:S01]  /*00b0*/  LDG.E.64 R2, desc[UR4][R2.64] ;  /* 0x0000000402027981 */ /* 0x002ea2000c1e1b00 */
[----:B------:R-:W-:Y:S01]  /*00c0*/  IMAD.MOV.U32 R6, RZ, RZ, 0x80000 ;  /* 0x00080000ff067424 */ /* 0x000fe200078e00ff */
[----:B--2---:R-:W-:Y:S01]  /*00d0*/  DSETP.MIN.AND P0, P1, R2, 40, PT ;  /* 0x404400000200742a */ /* 0x004fe20003900000 */
[----:B------:R-:W-:-:S05]  /*00e0*/  IMAD.MOV.U32 R4, RZ, RZ, R3 ;  /* 0x000000ffff047224 */ /* 0x000fca00078e0003 */
[----:B------:R-:W-:Y:S02]  /*00f0*/  FSEL R5, R4, 3.0625, P0 ;  /* 0x4044000004057808 */ /* 0x000fe40000000000 */
[----:B------:R-:W-:-:S06]  /*0100*/  SEL R4, R2, RZ, P0 ;  /* 0x000000ff02047207 */ /* 0x000fcc0000000000 */
[----:B------:R-:W-:-:S05]  /*0110*/  @P1 LOP3.LUT R5, R6, 0x40440000, RZ, 0xfc, !PT ;  /* 0x4044000006051812 */ /* 0x000fca00078efcff */
[----:B------:R-:W-:Y:S01]  /*0120*/  IMAD.MOV.U32 R2, RZ, RZ, R5 ;  /* 0x000000ffff027224 */ /* 0x000fe200078e0005 */
[----:B------:R-:W-:-:S06]  /*0130*/  DSETP.MAX.AND P0, P1, R4, -40, PT ;  /* 0xc04400000400742a */ /* 0x000fcc000390f000 */
[----:B------:R-:W-:Y:S02]  /*0140*/  FSEL R3, R2, -3.0625, P0 ;  /* 0xc044000002037808 */ /* 0x000fe40000000000 */
[----:B------:R-:W-:-:S06]  /*0150*/  SEL R2, R4, RZ, P0 ;  /* 0x000000ff04027207 */ /* 0x000fcc0000000000 */
[----:B------:R-:W-:-:S06]  /*0160*/  @P1 LOP3.LUT R3, R6, 0xc0440000, RZ, 0xfc, !PT ;  /* 0xc044000006031812 */ /* 0x000fcc00078efcff */
[----:B------:R-:W-:-:S14]  /*0170*/  DSETP.GE.AND P0, PT, R2, RZ, PT ;  /* 0x000000ff0200722a */ /* 0x000fdc0003f06000 */
[----:B------:R-:W-:Y:S05]  /*0180*/  @!P0 BRA `(.L_x_37) ;  /* 0x0000000400408947 */ /* 0x000fea0003800000 */
[----:B------:R-:W-:Y:S01]  /*0190*/  IMAD.MOV.U32 R4, RZ, RZ, 0x652b82fe ;  /* 0x652b82feff047424 */ /* 0x000fe200078e00ff */
[----:B------:R-:W-:Y:S01]  /*01a0*/  UMOV UR6, 0xfefa39ef ;  /* 0xfefa39ef00067882 */ /* 0x000fe20000000000 */
[----:B------:R-:W-:Y:S01]  /*01b0*/  IMAD.MOV.U32 R5, RZ, RZ, 0x3ff71547 ;  /* 0x3ff71547ff057424 */ /* 0x000fe200078e00ff */
[----:B------:R-:W-:Y:S01]  /*01c0*/  UMOV UR7, 0x3fe62e42 ;  /* 0x3fe62e4200077882 */ /* 0x000fe20000000000 */
[----:B------:R-:W-:Y:S01]  /*01d0*/  DADD R10, -RZ, -R2 ;  /* 0x00000000ff0a7229 */ /* 0x000fe20000000902 */
[----:B------:R-:W-:Y:S03]  /*01e0*/  BSSY.RECONVERGENT B0, `(.L_x_38) ;  /* 0x0000036000007945 */ /* 0x000fe60003800200 */
[----:B------:R-:W-:-:S06]  /*01f0*/  DFMA R4, R2, -R4, 6.75539944105574400000e+15 ;  /* 0x433800000204742b */ /* 0x000fcc0000000804 */
[----:B------:R-:W-:Y:S02]  /*0200*/  FSETP.GEU.AND P0, PT, |R11|, 4.1917929649353027344, PT ;  /* 0x4086232b0b00780b */ /* 0x000fe40003f0e200 */
[----:B------:R-:W-:-:S08]  /*0210*/  DADD R6, R4, -6.75539944105574400000e+15 ;  /* 0xc338000004067429 */ /* 0x000fd00000000000 */
[----:B------:R-:W-:Y:S01]  /*0220*/  DFMA R8, R6, -UR6, -R2 ;  /* 0x8000000606087c2b */ /* 0x000fe20008000802 */
[----:B------:R-:W-:Y:S01]  /*0230*/  UMOV UR6, 0x3b39803f ;  /* 0x3b39803f00067882 */ /* 0x000fe20000000000 */
[----:B------:R-:W-:-:S06]  /*0240*/  UMOV UR7, 0x3c7abc9e ;  /* 0x3c7abc9e00077882 */ /* 0x000fcc0000000000 */
[----:B------:R-:W-:Y:S01]  /*0250*/  DFMA R6, R6, -UR6, R8 ;  /* 0x8000000606067c2b */ /* 0x000fe20008000008 */
[----:B------:R-:W-:Y:S01]  /*0260*/  UMOV UR6, 0x69ce2bdf ;  /* 0x69ce2bdf00067882 */ /* 0x000fe20000000000 */
[----:B------:R-:W-:Y:S01]  /*0270*/  IMAD.MOV.U32 R8, RZ, RZ, -0x35dec16 ;  /* 0xfca213eaff087424 */ /* 0x000fe200078e00ff */
[----:B------:R-:W-:Y:S01]  /*0280*/  UMOV UR7, 0x3e5ade15 ;  /* 0x3e5ade1500077882 */ /* 0x000fe20000000000 */
[----:B------:R-:W-:-:S06]  /*0290*/  IMAD.MOV.U32 R9, RZ, RZ, 0x3e928af3 ;  /* 0x3e928af3ff097424 */ /* 0x000fcc00078e00ff */
[----:B------:R-:W-:Y:S01]  /*02a0*/  DFMA R8, R6, UR6, R8 ;  /* 0x0000000606087c2b */ /* 0x000fe20008000008 */
[----:B------:R-:W-:Y:S01]  /*02b0*/  UMOV UR6, 0x62401315 ;  /* 0x6240131500067882 */ /* 0x000fe20000000000 */
[----:B------:R-:W-:-:S06]  /*02c0*/  UMOV UR7, 0x3ec71dee ;  /* 0x3ec71dee00077882 */ /* 0x000fcc0000000000 */
[----:B------:R-:W-:Y:S01]  /*02d0*/  DFMA R8, R6, R8, UR6 ;  /* 0x0000000606087e2b */ /* 0x000fe20008000008 */
        /* <DEDUP_REMOVED lines=20> */
[----:B------:R-:W-:-:S08]  /*0420*/  DFMA R8, R6, R8, UR6 ;  /* 0x0000000606087e2b */ /* 0x000fd00008000008 */
[----:B------:R-:W-:-:S08]  /*0430*/  DFMA R8, R6, R8, 1 ;  /* 0x3ff000000608742b */ /* 0x000fd00000000008 */
[----:B------:R-:W-:-:S10]  /*0440*/  DFMA R8, R6, R8, 1 ;  /* 0x3ff000000608742b */ /* 0x000fd40000000008 */
[----:B------:R-:W-:Y:S02]  /*0450*/  IMAD R7, R4, 0x100000, R9 ;  /* 0x0010000004077824 */ /* 0x000fe400078e0209 */
[----:B------:R-:W-:Y:S01]  /*0460*/  IMAD.MOV.U32 R6, RZ, RZ, R8 ;  /* 0x000000ffff067224 */ /* 0x000fe200078e0008 */
[----:B------:R-:W-:Y:S06]  /*0470*/  @!P0 BRA `(.L_x_39) ;  /* 0x0000000000308947 */ /* 0x000fec0003800000 */
[----:B------:R-:W-:Y:S01]  /*0480*/  FSETP.GEU.AND P1, PT, |R11|, 4.2275390625, PT ;  /* 0x408748000b00780b */ /* 0x000fe20003f2e200 */
[C---:B------:R-:W-:Y:S02]  /*0490*/  DADD R6, -R2.reuse, +INF ;  /* 0x7ff0000002067429 */ /* 0x040fe40000000100 */
[----:B------:R-:W-:-:S08]  /*04a0*/  DSETP.GT.AND P0, PT, R2, RZ, PT ;  /* 0x000000ff0200722a */ /* 0x000fd00003f04000 */
[----:B------:R-:W-:Y:S02]  /*04b0*/  FSEL R6, R6, RZ, !P0 ;  /* 0x000000ff06067208 */ /* 0x000fe40004000000 */
[----:B------:R-:W-:Y:S02]  /*04c0*/  @!P1 LEA.HI R5, R4, R4, RZ, 0x1 ;  /* 0x0000000404059211 */ /* 0x000fe400078f08ff */
[----:B------:R-:W-:Y:S02]  /*04d0*/  FSEL R7, R7, RZ, !P0 ;  /* 0x000000ff07077208 */ /* 0x000fe40004000000 */
[----:B------:R-:W-:-:S05]  /*04e0*/  @!P1 SHF.R.S32.HI R5, RZ, 0x1, R5 ;  /* 0x00000001ff059819 */ /* 0x000fca0000011405 */
[----:B------:R-:W-:Y:S02]  /*04f0*/  @!P1 IMAD.IADD R2, R4, 0x1, -R5 ;  /* 0x0000000104029824 */ /* 0x000fe400078e0a05 */
[----:B------:R-:W-:-:S03]  /*0500*/  @!P1 IMAD R9, R5, 0x100000, R9 ;  /* 0x0010000005099824 */ /* 0x000fc600078e0209 */
[----:B------:R-:W-:Y:S01]  /*0510*/  @!P1 LEA R3, R2, 0x3ff00000, 0x14 ;  /* 0x3ff0000002039811 */ /* 0x000fe200078ea0ff */
[----:B------:R-:W-:-:S06]  /*0520*/  @!P1 IMAD.MOV.U32 R2, RZ, RZ, RZ ;  /* 0x000000ffff029224 */ /* 0x000fcc00078e00ff */
[----:B------:R-:W-:-:S11]  /*0530*/  @!P1 DMUL R6, R8, R2 ;  /* 0x0000000208069228 */ /* 0x000fd60000000000 */
.L_x_39:
[----:B------:R-:W-:Y:S05]  /*0540*/  BSYNC.RECONVERGENT B0 ;  /* 0x0000000000007941 */ /* 0x000fea0003800200 */
.L_x_38:
[----:B------:R-:W-:Y:S01]  /*0550*/  DADD R8, R6, 1 ;  /* 0x3ff0000006087429 */ /* 0x000fe20000000000 */
[----:B------:R-:W-:Y:S05]  /*0560*/  BSSY.RECONVERGENT B0, `(.L_x_40) ;  /* 0x000000e000007945 */ /* 0x000fea0003800200 */
[----:B------:R-:W0:Y:S04]  /*0570*/  MUFU.RCP64H R3, R9 ;  /* 0x0000000900037308 */ /* 0x000e280000001800 */
[----:B------:R-:W-:-:S05]  /*0580*/  VIADD R2, R9, 0x300402 ;  /* 0x0030040209027836 */ /* 0x000fca0000000000 */
[----:B------:R-:W-:Y:S01]  /*0590*/  FSETP.GEU.AND P0, PT, |R2|, 5.8789094863358348022e-39, PT ;  /* 0x004004020200780b */ /* 0x000fe20003f0e200 */
[----:B0-----:R-:W-:-:S08]  /*05a0*/  DFMA R4, -R8, R2, 1 ;  /* 0x3ff000000804742b */ /* 0x001fd00000000102 */
[----:B------:R-:W-:-:S08]  /*05b0*/  DFMA R4, R4, R4, R4 ;  /* 0x000000040404722b */ /* 0x000fd00000000004 */
[----:B------:R-:W-:-:S08]  /*05c0*/  DFMA R4, R2, R4, R2 ;  /* 0x000000040204722b */ /* 0x000fd00000000002 */
[----:B------:R-:W-:-:S08]  /*05d0*/  DFMA R6, -R8, R4, 1 ;  /* 0x3ff000000806742b */ /* 0x000fd00000000104 */
[----:B------:R-:W-:Y:S01]  /*05e0*/  DFMA R4, R4, R6, R4 ;  /* 0x000000060404722b */ /* 0x000fe20000000004 */
[----:B------:R-:W-:Y:S10]  /*05f0*/  @P0 BRA `(.L_x_41) ;  /* 0x0000000000100947 */ /* 0x000ff40003800000 */
[----:B------:R-:W-:-:S05]  /*0600*/  LOP3.LUT R2, R9, 0x7fffffff, RZ, 0xc0, !PT ;  /* 0x7fffffff09027812 */ /* 0x000fca00078ec0ff */
[----:B------:R-:W-:Y:S01]  /*0610*/  VIADD R3, R2, 0xfff00000 ;  /* 0xfff0000002037836 */ /* 0x000fe20000000000 */
[----:B------:R-:W-:-:S07]  /*0620*/  MOV R2, 0x640 ;  /* 0x0000064000027802 */ /* 0x000fce0000000f00 */
[----:B------:R-:W-:Y:S05]  /*0630*/  CALL.REL.NOINC `($__internal_1_$__cuda_sm20_dblrcp_rn_slowpath_v3) ;  /* 0x0000000400587944 */ /* 0x000fea0003c00000 */
.L_x_41:
[----:B------:R-:W-:Y:S05]  /*0640*/  BSYNC.RECONVERGENT B0 ;  /* 0x0000000000007941 */ /* 0x000fea0003800200 */
.L_x_40:
[----:B------:R-:W0:Y:S02]  /*0650*/  LDC.64 R2, c[0x0][0x388] ;  /* 0x0000e200ff027b82 */ /* 0x000e240000000a00 */
[----:B0-----:R-:W-:-:S05]  /*0660*/  IMAD.WIDE R2, R0, 0x8, R2 ;  /* 0x0000000800027825 */ /* 0x001fca00078e0202 */
[----:B------:R-:W-:Y:S01]  /*0670*/  STG.E.64 desc[UR4][R2.64], R4 ;  /* 0x0000000402007986 */ /* 0x000fe2000c101b04 */
[----:B------:R-:W-:Y:S05]  /*0680*/  EXIT ;  /* 0x000000000000794d */ /* 0x000fea0003800000 */
.L_x_37:
[----:B------:R-:W-:Y:S01]  /*0690*/  IMAD.MOV.U32 R4, RZ, RZ, 0x652b82fe ;  /* 0x652b82feff047424 */ /* 0x000fe200078e00ff */
[----:B------:R-:W-:Y:S01]  /*06a0*/  UMOV UR6, 0xfefa39ef ;  /* 0xfefa39ef00067882 */ /* 0x000fe20000000000 */
[----:B------:R-:W-:Y:S01]  /*06b0*/  IMAD.MOV.U32 R5, RZ, RZ, 0x3ff71547 ;  /* 0x3ff71547ff057424 */ /* 0x000fe200078e00ff */
[----:B------:R-:W-:Y:S01]  /*06c0*/  UMOV UR7, 0x3fe62e42 ;  /* 0x3fe62e4200077882 */ /* 0x000fe20000000000 */
[----:B------:R-:W-:Y:S01]  /*06d0*/  FSETP.GEU.AND P0, PT, |R3|, 4.1917929649353027344, PT ;  /* 0x4086232b0300780b */ /* 0x000fe20003f0e200 */
[----:B------:R-:W-:Y:S03]  /*06e0*/  BSSY.RECONVERGENT B0, `(.L_x_42) ;  /* 0x0000032000007945 */ /* 0x000fe60003800200 */
[----:B------:R-:W-:-:S08]  /*06f0*/  DFMA R4, R2, R4, 6.75539944105574400000e+15 ;  /* 0x433800000204742b */ /* 0x000fd00000000004 */
[----:B------:R-:W-:-:S08]  /*0700*/  DADD R6, R4, -6.75539944105574400000e+15 ;  /* 0xc338000004067429 */ /* 0x000fd00000000000 */
[----:B------:R-:W-:Y:S01]  /*0710*/  DFMA R8, R6, -UR6, R2 ;  /* 0x8000000606087c2b */ /* 0x000fe20008000002 */
        /* <DEDUP_REMOVED lines=37> */
[----:B------:R-:W-:Y:S02]  /*0970*/  FSETP.GEU.AND P0, PT, |R3|, 4.2275390625, PT ;  /* 0x408748000300780b */ /* 0x000fe40003f0e200 */
[----:B------:R-:W-:-:S11]  /*0980*/  CS2R R6, SRZ ;  /* 0x0000000000067805 */ /* 0x000fd6000001ff00 */
[----:B------:R-:W-:-:S04]  /*0990*/  @!P0 LEA.HI R2, R4, R4, RZ, 0x1 ;  /* 0x0000000404028211 */ /* 0x000fc800078f08ff */
[----:B------:R-:W-:-:S05]  /*09a0*/  @!P0 SHF.R.S32.HI R3, RZ, 0x1, R2 ;  /* 0x00000001ff038819 */ /* 0x000fca0000011402 */
[----:B------:R-:W-:Y:S02]  /*09b0*/  @!P0 IMAD.IADD R2, R4, 0x1, -R3 ;  /* 0x0000000104028824 */ /* 0x000fe400078e0a03 */
[----:B------:R-:W-:-:S03]  /*09c0*/  @!P0 IMAD R9, R3, 0x100000, R9 ;  /* 0x0010000003098824 */ /* 0x000fc600078e0209 */
[----:B------:R-:W-:Y:S01]  /*09d0*/  @!P0 LEA R3, R2, 0x3ff00000, 0x14 ;  /* 0x3ff0000002038811 */ /* 0x000fe200078ea0ff */
[----:B------:R-:W-:-:S06]  /*09e0*/  @!P0 IMAD.MOV.U32 R2, RZ, RZ, RZ ;  /* 0x000000ffff028224 */ /* 0x000fcc00078e00ff */
[----:B------:R-:W-:-:S11]  /*09f0*/  @!P0 DMUL R6, R8, R2 ;  /* 0x0000000208068228 */ /* 0x000fd60000000000 */
.L_x_43:
[----:B------:R-:W-:Y:S05]  /*0a00*/  BSYNC.RECONVERGENT B0 ;  /* 0x0000000000007941 */ /* 0x000fea0003800200 */
.L_x_42:
[----:B------:R-:W-:Y:S01]  /*0a10*/  DADD R8, R6, 1 ;  /* 0x3ff0000006087429 */ /* 0x000fe20000000000 */
[----:B------:R-:W-:Y:S01]  /*0a20*/  IMAD.MOV.U32 R2, RZ, RZ, 0x1 ;  /* 0x00000001ff027424 */ /* 0x000fe200078e00ff */
[----:B------:R-:W-:Y:S01]  /*0a30*/  FSETP.GEU.AND P1, PT, |R7|, 6.5827683646048100446e-37, PT ;  /* 0x036000000700780b */ /* 0x000fe20003f2e200 */
[----:B------:R-:W-:Y:S03]  /*0a40*/  BSSY.RECONVERGENT B0, `(.L_x_44) ;  /* 0x0000011000007945 */ /* 0x000fe60003800200 */
[----:B------:R-:W0:Y:S02]  /*0a50*/  MUFU.RCP64H R3, R9 ;  /* 0x0000000900037308 */ /* 0x000e240000001800 */
        /* <DEDUP_REMOVED lines=13> */
[----:B------:R-:W-:-:S07]  /*0b30*/  IMAD.MOV.U32 R5, RZ, RZ, R7 ;  /* 0x000000ffff057224 */ /* 0x000fce00078e0007 */
[----:B------:R-:W-:Y:S05]  /*0b40*/  CALL.REL.NOINC `($__internal_2_$__cuda_sm20_div_rn_f64_full) ;  /* 0x0000000000c47944 */ /* 0x000fea0003c00000 */
.L_x_45:
[----:B------:R-:W-:Y:S05]  /*0b50*/  BSYNC.RECONVERGENT B0 ;  /* 0x0000000000007941 */ /* 0x000fea0003800200 */
.L_x_44:
[----:B------:R-:W0:Y:S02]  /*0b60*/  LDC.64 R4, c[0x0][0x388] ;  /* 0x0000e200ff047b82 */ /* 0x000e240000000a00 */
[----:B0-----:R-:W-:-:S05]  /*0b70*/  IMAD.WIDE R4, R0, 0x8, R4 ;  /* 0x0000000800047825 */ /* 0x001fca00078e0204 */
[----:B------:R-:W-:Y:S01]  /*0b80*/  STG.E.64 desc[UR4][R4.64], R2 ;  /* 0x0000000204007986 */ /* 0x000fe2000c101b04 */
[----:B------:R-:W-:Y:S05]  /*0b90*/  EXIT ;  /* 0x000000000000794d */ /* 0x000fea0003800000 */
        .weak           $__internal_1_$__cuda_sm20_dblrcp_rn_slowpath_v3
        .type           $__internal_1_$__cuda_sm20_dblrcp_rn_slowpath_v3,@function
        .size           $__internal_1_$__cuda_sm20_dblrcp_rn_slowpath_v3,($__internal_2_$__cuda_sm20_div_rn_f64_full - $__internal_1_$__cuda_sm20_dblrcp_rn_slowpath_v3)
$__internal_1_$__cuda_sm20_dblrcp_rn_slowpath_v3:
[----:B------:R-:W-:Y:S01]  /*0ba0*/  IMAD.MOV.U32 R4, RZ, RZ, R8 ;  /* 0x000000ffff047224 */ /* 0x000fe200078e0008 */
[----:B------:R-:W-:Y:S01]  /*0bb0*/  BSSY.RECONVERGENT B1, `(.L_x_46) ;  /* 0x0000026000017945 */ /* 0x000fe20003800200 */
[----:B------:R-:W-:-:S06]  /*0bc0*/  IMAD.MOV.U32 R5, RZ, RZ, R9 ;  /* 0x000000ffff057224 */ /* 0x000fcc00078e0009 */
[----:B------:R-:W-:-:S14]  /*0bd0*/  DSETP.GTU.AND P0, PT, |R4|, +INF , PT ;  /* 0x7ff000000400742a */ /* 0x000fdc0003f0c200 */
[----:B------:R-:W-:Y:S05]  /*0be0*/  @P0 BRA `(.L_x_47) ;  /* 0x0000000000800947 */ /* 0x000fea0003800000 */
[----:B------:R-:W-:-:S05]  /*0bf0*/  LOP3.LUT R8, R9, 0x7fffffff, RZ, 0xc0, !PT ;  /* 0x7fffffff09087812 */ /* 0x000fca00078ec0ff */
[----:B------:R-:W-:-:S05]  /*0c00*/  VIADD R6, R8, 0xffffffff ;  /* 0xffffffff08067836 */ /* 0x000fca0000000000 */
[----:B------:R-:W-:-:S13]  /*0c10*/  ISETP.GE.U32.AND P0, PT, R6, 0x7fefffff, PT ;  /* 0x7fefffff0600780c */ /* 0x000fda0003f06070 */
[----:B------:R-:W-:Y:S01]  /*0c20*/  @P0 LOP3.LUT R7, R5, 0x7ff00000, RZ, 0x3c, !PT ;  /* 0x7ff0000005070812 */ /* 0x000fe200078e3cff */
[----:B------:R-:W-:Y:S01]  /*0c30*/  @P0 IMAD.MOV.U32 R6, RZ, RZ, RZ ;  /* 0x000000ffff060224 */ /* 0x000fe200078e00ff */
[----:B------:R-:W-:Y:S06]  /*0c40*/  @P0 BRA `(.L_x_48) ;  /* 0x0000000000700947 */ /* 0x000fec0003800000 */
[----:B------:R-:W-:-:S13]  /*0c50*/  ISETP.GE.U32.AND P0, PT, R8, 0x1000001, PT ;  /* 0x010000010800780c */ /* 0x000fda0003f06070 */
[----:B------:R-:W-:Y:S05]  /*0c60*/  @!P0 BRA `(.L_x_49) ;  /* 0x0000000000388947 */ /* 0x000fea0003800000 */
[----:B------:R-:W-:Y:S02]  /*0c70*/  VIADD R7, R5, 0xc0200000 ;  /* 0xc020000005077836 */ /* 0x000fe40000000000 */
[----:B------:R-:W-:Y:S02]  /*0c80*/  IMAD.MOV.U32 R6, RZ, RZ, R4 ;  /* 0x000000ffff067224 */ /* 0x000fe400078e0004 */
[----:B------:R-:W0:Y:S01]  /*0c90*/  MUFU.RCP64H R9, R7 ;  /* 0x0000000700097308 */ /* 0x000e220000001800 */
[----:B------:R-:W-:-:S06]  /*0ca0*/  IMAD.MOV.U32 R8, RZ, RZ, R3 ;  /* 0x000000ffff087224 */ /* 0x000fcc00078e0003 */
[----:B0-----:R-:W-:-:S08]  /*0cb0*/  DFMA R10, -R6, R8, 1 ;  /* 0x3ff00000060a742b */ /* 0x001fd00000000108 */
[----:B------:R-:W-:-:S08]  /*0cc0*/  DFMA R10, R10, R10, R10 ;  /* 0x0000000a0a0a722b */ /* 0x000fd0000000000a */
[----:B------:R-:W-:-:S08]  /*0cd0*/  DFMA R10, R8, R10, R8 ;  /* 0x0000000a080a722b */ /* 0x000fd00000000008 */
[----:B------:R-:W-:-:S08]  /*0ce0*/  DFMA R8, -R6, R10, 1 ;  /* 0x3ff000000608742b */ /* 0x000fd0000000010a */
[----:B------:R-:W-:-:S08]  /*0cf0*/  DFMA R8, R10, R8, R10 ;  /* 0x000000080a08722b */ /* 0x000fd0000000000a */
[----:B------:R-:W-:-:S08]  /*0d00*/  DMUL R8, R8, 2.2250738585072013831e-308 ;  /* 0x0010000008087828 */ /* 0x000fd00000000000 */
[----:B------:R-:W-:-:S08]  /*0d10*/  DFMA R4, -R4, R8, 1 ;  /* 0x3ff000000404742b */ /* 0x000fd00000000108 */
[----:B------:R-:W-:-:S08]  /*0d20*/  DFMA R4, R4, R4, R4 ;  /* 0x000000040404722b */ /* 0x000fd00000000004 */
[----:B------:R-:W-:Y:S01]  /*0d30*/  DFMA R6, R8, R4, R8 ;  /* 0x000000040806722b */ /* 0x000fe20000000008 */
[----:B------:R-:W-:Y:S10]  /*0d40*/  BRA `(.L_x_48) ;  /* 0x0000000000307947 */ /* 0x000ff40003800000 */
.L_x_49:
[----:B------:R-:W-:Y:S01]  /*0d50*/  DMUL R4, R4, 8.11296384146066816958e+31 ;  /* 0x4690000004047828 */ /* 0x000fe20000000000 */
[----:B------:R-:W-:-:S05]  /*0d60*/  IMAD.MOV.U32 R6, RZ, RZ, R3 ;  /* 0x000000ffff067224 */ /* 0x000fca00078e0003 */
[----:B------:R-:W0:Y:S02]  /*0d70*/  MUFU.RCP64H R7, R5 ;  /* 0x0000000500077308 */ /* 0x000e240000001800 */
[----:B0-----:R-:W-:-:S08]  /*0d80*/  DFMA R8, -R4, R6, 1 ;  /* 0x3ff000000408742b */ /* 0x001fd00000000106 */
[----:B------:R-:W-:-:S08]  /*0d90*/  DFMA R8, R8, R8, R8 ;  /* 0x000000080808722b */ /* 0x000fd00000000008 */
[----:B------:R-:W-:-:S08]  /*0da0*/  DFMA R8, R6, R8, R6 ;  /* 0x000000080608722b */ /* 0x000fd00000000006 */
[----:B------:R-:W-:-:S08]  /*0db0*/  DFMA R6, -R4, R8, 1 ;  /* 0x3ff000000406742b */ /* 0x000fd00000000108 */
[----:B------:R-:W-:-:S08]  /*0dc0*/  DFMA R6, R8, R6, R8 ;  /* 0x000000060806722b */ /* 0x000fd00000000008 */
[----:B------:R-:W-:Y:S01]  /*0dd0*/  DMUL R6, R6, 8.11296384146066816958e+31 ;  /* 0x4690000006067828 */ /* 0x000fe20000000000 */
[----:B------:R-:W-:Y:S10]  /*0de0*/  BRA `(.L_x_48) ;  /* 0x0000000000087947 */ /* 0x000ff40003800000 */
.L_x_47:
[----:B------:R-:W-:Y:S01]  /*0df0*/  LOP3.LUT R7, R5, 0x80000, RZ, 0xfc, !PT ;  /* 0x0008000005077812 */ /* 0x000fe200078efcff */
[----:B------:R-:W-:-:S07]  /*0e00*/  IMAD.MOV.U32 R6, RZ, RZ, R4 ;  /* 0x000000ffff067224 */ /* 0x000fce00078e0004 */
.L_x_48:
[----:B------:R-:W-:Y:S05]  /*0e10*/  BSYNC.RECONVERGENT B1 ;  /* 0x0000000000017941 */ /* 0x000fea0003800200 */
.L_x_46:
[----:B------:R-:W-:Y:S02]  /*0e20*/  IMAD.MOV.U32 R3, RZ, RZ, 0x0 ;  /* 0x00000000ff037424 */ /* 0x000fe400078e00ff */
[----:B------:R-:W-:Y:S02]  /*0e30*/  IMAD.MOV.U32 R4, RZ, RZ, R6 ;  /* 0x000000ffff047224 */ /* 0x000fe400078e0006 */
[----:B------:R-:W-:Y:S01]  /*0e40*/  IMAD.MOV.U32 R5, RZ, RZ, R7 ;  /* 0x000000ffff057224 */ /* 0x000fe200078e0007 */
[----:B------:R-:W-:Y:S06]  /*0e50*/  RET.REL.NODEC R2 `(sigmoidKernel) ;  /* 0xfffffff002687950 */ /* 0x000fec0003c3ffff */
        .weak           $__internal_2_$__cuda_sm20_div_rn_f64_full
        .type           $__internal_2_$__cuda_sm20_div_rn_f64_full,@function
        .size           $__internal_2_$__cuda_sm20_div_rn_f64_full,(.L_x_135 - $__internal_2_$__cuda_sm20_div_rn_f64_full)
$__internal_2_$__cuda_sm20_div_rn_f64_full:
[C---:B------:R-:W-:Y:S01]  /*0e60*/  FSETP.GEU.AND P0, PT, |R9|.reuse, 1.469367938527859385e-39, PT ;  /* 0x001000000900780b */ /* 0x040fe20003f0e200 */
[--C-:B------:R-:W-:Y:S01]  /*0e70*/  IMAD.MOV.U32 R6, RZ, RZ, R8.reuse ;  /* 0x000000ffff067224 */ /* 0x100fe200078e0008 */
[----:B------:R-:W-:Y:S01]  /*0e80*/  LOP3.LUT R2, R9, 0x800fffff, RZ, 0xc0, !PT ;  /* 0x800fffff09027812 */ /* 0x000fe200078ec0ff */
[----:B------:R-:W-:Y:S01]  /*0e90*/  IMAD.MOV.U32 R7, RZ, RZ, R9 ;  /* 0x000000ffff077224 */ /* 0x000fe200078e0009 */
[C---:B------:R-:W-:Y:S01]  /*0ea0*/  FSETP.GEU.AND P2, PT, |R5|.reuse, 1.469367938527859385e-39, PT ;  /* 0x001000000500780b */ /* 0x040fe20003f4e200 */
[----:B------:R-:W-:Y:S01]  /*0eb0*/  IMAD.MOV.U32 R16, RZ, RZ, 0x1 ;  /* 0x00000001ff107424 */ /* 0x000fe200078e00ff */
[----:B------:R-:W-:Y:S01]  /*0ec0*/  LOP3.LUT R3, R2, 0x3ff00000, RZ, 0xfc, !PT ;  /* 0x3ff0000002037812 */ /* 0x000fe200078efcff */
[----:B------:R-:W-:Y:S01]  /*0ed0*/  IMAD.MOV.U32 R2, RZ, RZ, R8 ;  /* 0x000000ffff027224 */ /* 0x000fe200078e0008 */
[----:B------:R-:W-:Y:S01]  /*0ee0*/  LOP3.LUT R11, R5, 0x7ff00000, RZ, 0xc0, !PT ;  /* 0x7ff00000050b7812 */ /* 0x000fe200078ec0ff */
[----:B------:R-:W-:Y:S01]  /*0ef0*/  BSSY.RECONVERGENT B1, `(.L_x_50) ;  /* 0x0000051000017945 */ /* 0x000fe20003800200 */
[----:B------:R-:W-:-:S03]  /*0f00*/  LOP3.LUT R14, R9, 0x7ff00000, RZ, 0xc0, !PT ;  /* 0x7ff00000090e7812 */ /* 0x000fc600078ec0ff */
[----:B------:R-:W-:Y:S01]  /*0f10*/  @!P0 DMUL R2, R6, 8.98846567431157953865e+307 ;  /* 0x7fe0000006028828 */ /* 0x000fe20000000000 */
[----:B------:R-:W-:-:S03]  /*0f20*/  ISETP.GE.U32.AND P1, PT, R11, R14, PT ;  /* 0x0000000e0b00720c */ /* 0x000fc60003f26070 */
[----:B------:R-:W-:Y:S02]  /*0f30*/  @!P2 LOP3.LUT R8, R7, 0x7ff00000, RZ, 0xc0, !PT ;  /* 0x7ff000000708a812 */ /* 0x000fe400078ec0ff */
[----:B------:R-:W0:Y:S02]  /*0f40*/  MUFU.RCP64H R17, R3 ;  /* 0x0000000300117308 */ /* 0x000e240000001800 */
[----:B------:R-:W-:Y:S01]  /*0f50*/  @!P2 ISETP.GE.U32.AND P3, PT, R11, R8, PT ;  /* 0x000000080b00a20c */ /* 0x000fe20003f66070 */
[----:B------:R-:W-:Y:S01]  /*0f60*/  IMAD.MOV.U32 R8, RZ, RZ, R4 ;  /* 0x000000ffff087224 */ /* 0x000fe200078e0004 */
[----:B0-----:R-:W-:-:S08]  /*0f70*/  DFMA R12, R16, -R2, 1 ;  /* 0x3ff00000100c742b */ /* 0x001fd00000000802 */
[----:B------:R-:W-:Y:S01]  /*0f80*/  DFMA R18, R12, R12, R12 ;  /* 0x0000000c0c12722b */ /* 0x000fe2000000000c */
[----:B------:R-:W-:-:S05]  /*0f90*/  IMAD.MOV.U32 R12, RZ, RZ, 0x1ca00000 ;  /* 0x1ca00000ff0c7424 */ /* 0x000fca00078e00ff */
[C---:B------:R-:W-:Y:S02]  /*0fa0*/  @!P2 SEL R13, R12.reuse, 0x63400000, !P3 ;  /* 0x634000000c0da807 */ /* 0x040fe40005800000 */
[----:B------:R-:W-:Y:S01]  /*0fb0*/  DFMA R16, R16, R18, R16 ;  /* 0x000000121010722b */ /* 0x000fe20000000010 */
[----:B------:R-:W-:Y:S01]  /*0fc0*/  SEL R9, R12, 0x63400000, !P1 ;  /* 0x634000000c097807 */ /* 0x000fe20004800000 */
[----:B------:R-:W-:Y:S01]  /*0fd0*/  @!P2 IMAD.MOV.U32 R18, RZ, RZ, RZ ;  /* 0x000000ffff12a224 */ /* 0x000fe200078e00ff */
[--C-:B------:R-:W-:Y:S02]  /*0fe0*/  @!P2 LOP3.LUT R13, R13, 0x80000000, R5.reuse, 0xf8, !PT ;  /* 0x800000000d0da812 */ /* 0x100fe400078ef805 */
[----:B------:R-:W-:Y:S02]  /*0ff0*/  LOP3.LUT R9, R9, 0x800fffff, R5, 0xf8, !PT ;  /* 0x800fffff09097812 */ /* 0x000fe400078ef805 */
[----:B------:R-:W-:Y:S01]  /*1000*/  @!P2 LOP3.LUT R19, R13, 0x100000, RZ, 0xfc, !PT ;  /* 0x001000000d13a812 */ /* 0x000fe200078efcff */
[----:B------:R-:W-:-:S05]  /*1010*/  DFMA R20, R16, -R2, 1 ;  /* 0x3ff000001014742b */ /* 0x000fca0000000802 */
[----:B------:R-:W-:-:S03]  /*1020*/  @!P2 DFMA R8, R8, 2, -R18 ;  /* 0x400000000808a82b */ /* 0x000fc60000000812 */
[----:B------:R-:W-:Y:S01]  /*1030*/  DFMA R16, R16, R20, R16 ;  /* 0x000000141010722b */ /* 0x000fe20000000010 */
[----:B------:R-:W-:Y:S02]  /*1040*/  IMAD.MOV.U32 R21, RZ, RZ, R11 ;  /* 0x000000ffff157224 */ /* 0x000fe400078e000b */
[----:B------:R-:W-:Y:S01]  /*1050*/  IMAD.MOV.U32 R20, RZ, RZ, R14 ;  /* 0x000000ffff147224 */ /* 0x000fe200078e000e */
[----:B------:R-:W-:-:S03]  /*1060*/  @!P0 LOP3.LUT R20, R3, 0x7ff00000, RZ, 0xc0, !PT ;  /* 0x7ff0000003148812 */ /* 0x000fc600078ec0ff */
[----:B------:R-:W-:Y:S01]  /*1070*/  @!P2 LOP3.LUT R21, R9, 0x7ff00000, RZ, 0xc0, !PT ;  /* 0x7ff000000915a812 */ /* 0x000fe200078ec0ff */
[----:B------:R-:W-:Y:S01]  /*1080*/  DMUL R18, R16, R8 ;  /* 0x0000000810127228 */ /* 0x000fe20000000000 */
[----:B------:R-:W-:-:S03]  /*1090*/  VIADD R22, R20, 0xffffffff ;  /* 0xffffffff14167836 */ /* 0x000fc60000000000 */
[----:B------:R-:W-:-:S04]  /*10a0*/  VIADD R13, R21, 0xffffffff ;  /* 0xffffffff150d7836 */ /* 0x000fc80000000000 */
[----:B------:R-:W-:Y:S01]  /*10b0*/  DFMA R14, R18, -R2, R8 ;  /* 0x80000002120e722b */ /* 0x000fe20000000008 */
[----:B------:R-:W-:-:S04]  /*10c0*/  ISETP.GT.U32.AND P0, PT, R13, 0x7feffffe, PT ;  /* 0x7feffffe0d00780c */ /* 0x000fc80003f04070 */
[----:B------:R-:W-:-:S03]  /*10d0*/  ISETP.GT.U32.OR P0, PT, R22, 0x7feffffe, P0 ;  /* 0x7feffffe1600780c */ /* 0x000fc60000704470 */
[----:B------:R-:W-:-:S10]  /*10e0*/  DFMA R14, R16, R14, R18 ;  /* 0x0000000e100e722b */ /* 0x000fd40000000012 */
[----:B------:R-:W-:Y:S05]  /*10f0*/  @P0 BRA `(.L_x_51) ;  /* 0x00000000006c0947 */ /* 0x000fea0003800000 */
[----:B------:R-:W-:-:S04]  /*1100*/  LOP3.LUT R16, R7, 0x7ff00000, RZ, 0xc0, !PT ;  /* 0x7ff0000007107812 */ /* 0x000fc800078ec0ff */
[CC--:B------:R-:W-:Y:S02]  /*1110*/  VIADDMNMX R4, R11.reuse, -R16.reuse, 0xb9600000, !PT ;  /* 0xb96000000b047446 */ /* 0x0c0fe40007800910 */
[----:B------:R-:W-:Y:S02]  /*1120*/  ISETP.GE.U32.AND P0, PT, R11, R16, PT ;  /* 0x000000100b00720c */ /* 0x000fe40003f06070 */
[----:B------:R-:W-:Y:S02]  /*1130*/  VIMNMX R4, PT, PT, R4, 0x46a00000, PT ;  /* 0x46a0000004047848 */ /* 0x000fe40003fe0100 */
[----:B------:R-:W-:-:S05]  /*1140*/  SEL R11, R12, 0x63400000, !P0 ;  /* 0x634000000c0b7807 */ /* 0x000fca0004000000 */
[----:B------:R-:W-:Y:S02]  /*1150*/  IMAD.IADD R11, R4, 0x1, -R11 ;  /* 0x00000001040b7824 */ /* 0x000fe400078e0a0b */
[----:B------:R-:W-:Y:S02]  /*1160*/  IMAD.MOV.U32 R4, RZ, RZ, RZ ;  /* 0x000000ffff047224 */ /* 0x000fe400078e00ff */
        /* <DEDUP_REMOVED lines=20> */
.L_x_51:
        /* <DEDUP_REMOVED lines=16> */
.L_x_54:
[----:B------:R-:W-:Y:S01]  /*13b0*/  LOP3.LUT R13, R7, 0x80000, RZ, 0xfc, !PT ;  /* 0x00080000070d7812 */ /* 0x000fe200078efcff */
[----:B------:R-:W-:Y:S01]  /*13c0*/  IMAD.MOV.U32 R12, RZ, RZ, R6 ;  /* 0x000000ffff0c7224 */ /* 0x000fe200078e0006 */
[----:B------:R-:W-:Y:S06]  /*13d0*/  BRA `(.L_x_52) ;  /* 0x0000000000087947 */ /* 0x000fec0003800000 */
.L_x_53:
[----:B------:R-:W-:Y:S01]  /*13e0*/  LOP3.LUT R13, R5, 0x80000, RZ, 0xfc, !PT ;  /* 0x00080000050d7812 */ /* 0x000fe200078efcff */
[----:B------:R-:W-:-:S07]  /*13f0*/  IMAD.MOV.U32 R12, RZ, RZ, R4 ;  /* 0x000000ffff0c7224 */ /* 0x000fce00078e0004 */
.L_x_52:
[----:B------:R-:W-:Y:S05]  /*1400*/  BSYNC.RECONVERGENT B1 ;  /* 0x0000000000017941 */ /* 0x000fea0003800200 */
.L_x_50:
[----:B------:R-:W-:Y:S02]  /*1410*/  IMAD.MOV.U32 R11, RZ, RZ, 0x0 ;  /* 0x00000000ff0b7424 */ /* 0x000fe400078e00ff */
[----:B------:R-:W-:Y:S02]  /*1420*/  IMAD.MOV.U32 R2, RZ, RZ, R12 ;  /* 0x000000ffff027224 */ /* 0x000fe400078e000c */
[----:B------:R-:W-:Y:S01]  /*1430*/  IMAD.MOV.U32 R3, RZ, RZ, R13 ;  /* 0x000000ffff037224 */ /* 0x000fe200078e000d */
[----:B------:R-:W-:Y:S06]  /*1440*/  RET.REL.NODEC R10 `(sigmoidKernel) ;  /* 0xffffffe80aec7950 */ /* 0x000fec0003c3ffff */
.L_x_55:
        /* <DEDUP_REMOVED lines=11> */
.L_x_135:


//--------------------- .text.gemvRowMajor        --------------------------
	.section	.text.gemvRowMajor,"ax",@progbits
	.align	128
        .global         gemvRowMajor
        .type           gemvRowMajor,@function
        .size           gemvRowMajor,(.L_x_151 - gemvRowMajor)
        .other          gemvRowMajor,@"STO_CUDA_ENTRY STV_DEFAULT"
gemvRowMajor:
.text.gemvRowMajor:
        /* <DEDUP_REMOVED lines=8> */
[----:B------:R-:W0:Y:S01]  /*0080*/  LDCU UR6, c[0x0][0x39c] ;  /* 0x00007380ff0677ac */ /* 0x000e220008000800 */
[----:B------:R-:W-:Y:S01]  /*0090*/  CS2R R26, SRZ ;  /* 0x00000000001a7805 */ /* 0x000fe2000001ff00 */
[----:B------:R-:W1:Y:S01]  /*00a0*/  LDCU.64 UR10, c[0x0][0x358] ;  /* 0x00006b00ff0a77ac */ /* 0x000e620008000a00 */
[----:B0-----:R-:W-:-:S09]  /*00b0*/  UISETP.GE.AND UP0, UPT, UR6, 0x1, UPT ;  /* 0x000000010600788c */ /* 0x001fd2000bf06270 */
[----:B-1----:R-:W-:Y:S05]  /*00c0*/  BRA.U !UP0, `(.L_x_56) ;  /* 0x00000009089c7547 */ /* 0x002fea000b800000 */
[----:B------:R-:W-:Y:S02]  /*00d0*/  UISETP.GE.U32.AND UP1, UPT, UR6, 0x10, UPT ;  /* 0x000000100600788c */ /* 0x000fe4000bf26070 */
[----:B------:R-:W-:Y:S01]  /*00e0*/  IMAD R3, R0, UR6, RZ ;  /* 0x0000000600037c24 */ /* 0x000fe2000f8e02ff */
[----:B------:R-:W-:Y:S01]  /*00f0*/  ULOP3.LUT UR7, UR6, 0xf, URZ, 0xc0, !UPT ;  /* 0x0000000f06077892 */ /* 0x000fe2000f8ec0ff */
[----:B------:R-:W-:Y:S01]  /*0100*/  IMAD.MOV.U32 R2, RZ, RZ, RZ ;  /* 0x000000ffff027224 */ /* 0x000fe200078e00ff */
[----:B------:R-:W-:Y:S02]  /*0110*/  CS2R R26, SRZ ;  /* 0x00000000001a7805 */ /* 0x000fe4000001ff00 */
[----:B------:R-:W-:Y:S01]  /*0120*/  SHF.R.S32.HI R28, RZ, 0x1f, R3 ;  /* 0x0000001fff1c7819 */ /* 0x000fe20000011403 */
[----:B------:R-:W-:Y:S01]  /*0130*/  UISETP.NE.AND UP0, UPT, UR7, URZ, UPT ;  /* 0x000000ff0700728c */ /* 0x000fe2000bf05270 */
[----:B------:R-:W-:Y:S10]  /*0140*/  BRA.U !UP1, `(.L_x_57) ;  /* 0x0000000509207547 */ /* 0x000ff4000b800000 */
[----:B------:R-:W0:Y:S01]  /*0150*/  LDCU.128 UR12, c[0x0][0x380] ;  /* 0x00007000ff0c77ac */ /* 0x000e220008000c00 */
[----:B------:R-:W-:Y:S01]  /*0160*/  CS2R R26, SRZ ;  /* 0x00000000001a7805 */ /* 0x000fe2000001ff00 */
[----:B------:R-:W-:-:S04]  /*0170*/  ULOP3.LUT UR8, UR6, 0x7ffffff0, URZ, 0xc0, !UPT ;  /* 0x7ffffff006087892 */ /* 0x000fc8000f8ec0ff */
[----:B------:R-:W-:Y:S02]  /*0180*/  UIADD3 UR9, UPT, UPT, -UR8, URZ, URZ ;  /* 0x000000ff08097290 */ /* 0x000fe4000fffe1ff */
[----:B------:R-:W-:Y:S01]  /*0190*/  IMAD.U32 R2, RZ, RZ, UR8 ;  /* 0x00000008ff027e24 */ /* 0x000fe2000f8e00ff */
[----:B0-----:R-:W-:Y:S01]  /*01a0*/  UIADD3 UR4, UP1, UPT, UR14, 0x40, URZ ;  /* 0x000000400e047890 */ /* 0x001fe2000ff3e0ff */
[----:B------:R-:W-:-:S03]  /*01b0*/  LEA R12, P0, R3, UR12, 0x3 ;  /* 0x0000000c030c7c11 */ /* 0x000fc6000f8018ff */
[----:B------:R-:W-:Y:S01]  /*01c0*/  UIADD3.X UR5, UPT, UPT, URZ, UR15, URZ, UP1, !UPT ;  /* 0x0000000fff057290 */ /* 0x000fe20008ffe4ff */
[----:B------:R-:W-:Y:S01]  /*01d0*/  LEA.HI.X R13, R3, UR13, R28, 0x3, P0 ;  /* 0x0000000d030d7c11 */ /* 0x000fe200080f1c1c */
[----:B------:R-:W-:Y:S01]  /*01e0*/  IMAD.U32 R10, RZ, RZ, UR4 ;  /* 0x00000004ff0a7e24 */ /* 0x000fe2000f8e00ff */
[----:B------:R-:W-:-:S03]  /*01f0*/  IADD3 R12, P0, PT, R12, 0x40, RZ ;  /* 0x000000400c0c7810 */ /* 0x000fc60007f1e0ff */
[----:B------:R-:W-:Y:S02]  /*0200*/  MOV R11, UR5 ;  /* 0x00000005000b7c02 */ /* 0x000fe40008000f00 */
[----:B------:R-:W-:-:S08]  /*0210*/  IMAD.X R13, RZ, RZ, R13, P0 ;  /* 0x000000ffff0d7224 */ /* 0x000fd000000e060d */
.L_x_58:
[----:B------:R-:W-:Y:S01]  /*0220*/  IMAD.MOV.U32 R4, RZ, RZ, R12 ;  /* 0x000000ffff047224 */ /* 0x000fe200078e000c */
[----:B------:R-:W-:Y:S01]  /*0230*/  MOV R7, R11 ;  /* 0x0000000b00077202 */ /* 0x000fe20000000f00 */
[----:B------:R-:W-:Y:S02]  /*0240*/  IMAD.MOV.U32 R5, RZ, RZ, R13 ;  /* 0x000000ffff057224 */ /* 0x000fe400078e000d */
[----:B------:R-:W-:-:S03]  /*0250*/  IMAD.MOV.U32 R6, RZ, RZ, R10 ;  /* 0x000000ffff067224 */ /* 0x000fc600078e000a */
[----:B------:R-:W2:Y:S04]  /*0260*/  LDG.E.64 R14, desc[UR10][R4.64+-0x40] ;  /* 0xffffc00a040e7981 */ /* 0x000ea8000c1e1b00 */
[----:B------:R-:W2:Y:S04]  /*0270*/  LDG.E.64 R8, desc[UR10][R6.64+-0x40] ;  /* 0xffffc00a06087981 */ /* 0x000ea8000c1e1b00 */
[----:B------:R-:W3:Y:S04]  /*0280*/  LDG.E.64 R12, desc[UR10][R4.64+-0x38] ;  /* 0xffffc80a040c7981 */ /* 0x000ee8000c1e1b00 */
[----:B------:R-:W3:Y:S04]  /*0290*/  LDG.E.64 R22, desc[UR10][R6.64+-0x38] ;  /* 0xffffc80a06167981 */ /* 0x000ee8000c1e1b00 */
[----:B------:R-:W4:Y:S04]  /*02a0*/  LDG.E.64 R10, desc[UR10][R4.64+-0x30] ;  /* 0xffffd00a040a7981 */ /* 0x000f28000c1e1b00 */
[----:B------:R-:W4:Y:S04]  /*02b0*/  LDG.E.64 R20, desc[UR10][R6.64+-0x30] ;  /* 0xffffd00a06147981 */ /* 0x000f28000c1e1b00 */
[----:B------:R-:W5:Y:S04]  /*02c0*/  LDG.E.64 R18, desc[UR10][R4.64+-0x28] ;  /* 0xffffd80a04127981 */ /* 0x000f68000c1e1b00 */
[----:B------:R-:W5:Y:S04]  /*02d0*/  LDG.E.64 R16, desc[UR10][R6.64+-0x28] ;  /* 0xffffd80a06107981 */ /* 0x000f68000c1e1b00 */
[----:B------:R-:W5:Y:S01]  /*02e0*/  LDG.E.64 R24, desc[UR10][R6.64+-0x18] ;  /* 0xffffe80a06187981 */ /* 0x000f62000c1e1b00 */
[----:B--2---:R-:W-:-:S03]  /*02f0*/  DFMA R26, R14, R8, R26 ;  /* 0x000000080e1a722b */ /* 0x004fc6000000001a */
[----:B------:R-:W2:Y:S04]  /*0300*/  LDG.E.64 R8, desc[UR10][R4.64+-0x20] ;  /* 0xffffe00a04087981 */ /* 0x000ea8000c1e1b00 */
[----:B------:R-:W2:Y:S01]  /*0310*/  LDG.E.64 R14, desc[UR10][R6.64+-0x20] ;  /* 0xffffe00a060e7981 */ /* 0x000ea2000c1e1b00 */
[----:B---3--:R-:W-:-:S03]  /*0320*/  DFMA R22, R12, R22, R26 ;  /* 0x000000160c16722b */ /* 0x008fc6000000001a */
[----:B------:R-:W3:Y:S04]  /*0330*/  LDG.E.64 R12, desc[UR10][R4.64+-0x18] ;  /* 0xffffe80a040c7981 */ /* 0x000ee8000c1e1b00 */
[----:B------:R-:W3:Y:S01]  /*0340*/  LDG.E.64 R26, desc[UR10][R4.64+0x38] ;  /* 0x0000380a041a7981 */ /* 0x000ee2000c1e1b00 */
[----:B----4-:R-:W-:-:S03]  /*0350*/  DFMA R20, R10, R20, R22 ;  /* 0x000000140a14722b */ /* 0x010fc60000000016 */
[----:B------:R-:W4:Y:S04]  /*0360*/  LDG.E.64 R10, desc[UR10][R4.64+-0x10] ;  /* 0xfffff00a040a7981 */ /* 0x000f28000c1e1b00 */
[----:B------:R-:W4:Y:S01]  /*0370*/  LDG.E.64 R22, desc[UR10][R6.64+-0x10] ;  /* 0xfffff00a06167981 */ /* 0x000f22000c1e1b00 */
[----:B-----5:R-:W-:-:S03]  /*0380*/  DFMA R16, R18, R16, R20 ;  /* 0x000000101210722b */ /* 0x020fc60000000014 */
        /* <DEDUP_REMOVED lines=24> */
[----:B------:R-:W5:Y:S01]  /*0510*/  LDG.E.64 R20, desc[UR10][R6.64+0x38] ;  /* 0x0000380a06147981 */ /* 0x000f62000c1e1b00 */
[----:B------:R-:W-:-:S04]  /*0520*/  UIADD3 UR9, UPT, UPT, UR9, 0x10, URZ ;  /* 0x0000001009097890 */ /* 0x000fc8000fffe0ff */
[----:B------:R-:W-:Y:S01]  /*0530*/  UISETP.NE.AND UP1, UPT, UR9, URZ, UPT ;  /* 0x000000ff0900728c */ /* 0x000fe2000bf25270 */
[----:B--2---:R-:W-:-:S08]  /*0540*/  DFMA R8, R18, R8, R22 ;  /* 0x000000081208722b */ /* 0x004fd00000000016 */
[----:B---3--:R-:W-:-:S08]  /*0550*/  DFMA R8, R14, R16, R8 ;  /* 0x000000100e08722b */ /* 0x008fd00000000008 */
[----:B----4-:R-:W-:Y:S01]  /*0560*/  DFMA R8, R10, R12, R8 ;  /* 0x0000000c0a08722b */ /* 0x010fe20000000008 */
[----:B------:R-:W-:Y:S02]  /*0570*/  IADD3 R12, P0, PT, R4, 0x80, RZ ;  /* 0x00000080040c7810 */ /* 0x000fe40007f1e0ff */
[----:B------:R-:W-:-:S05]  /*0580*/  IADD3 R10, P1, PT, R6, 0x80, RZ ;  /* 0x00000080060a7810 */ /* 0x000fca0007f3e0ff */
[----:B-----5:R-:W-:Y:S01]  /*0590*/  DFMA R26, R26, R20, R8 ;  /* 0x000000141a1a722b */ /* 0x020fe20000000008 */
[----:B------:R-:W-:Y:S02]  /*05a0*/  IMAD.X R13, RZ, RZ, R5, P0 ;  /* 0x000000ffff0d7224 */ /* 0x000fe400000e0605 */
[----:B------:R-:W-:Y:S01]  /*05b0*/  IMAD.X R11, RZ, RZ, R7, P1 ;  /* 0x000000ffff0b7224 */ /* 0x000fe200008e0607 */
[----:B------:R-:W-:Y:S07]  /*05c0*/  BRA.U UP1, `(.L_x_58) ;  /* 0xfffffffd01147547 */ /* 0x000fee000b83ffff */
.L_x_57:
[----:B------:R-:W-:Y:S05]  /*05d0*/  BRA.U !UP0, `(.L_x_56) ;  /* 0x0000000508587547 */ /* 0x000fea000b800000 */
[----:B------:R-:W-:Y:S02]  /*05e0*/  UISETP.GE.U32.AND UP0, UPT, UR7, 0x8, UPT ;  /* 0x000000080700788c */ /* 0x000fe4000bf06070 */
[----:B------:R-:W-:-:S04]  /*05f0*/  ULOP3.LUT UR5, UR6, 0x7, URZ, 0xc0, !UPT ;  /* 0x0000000706057892 */ /* 0x000fc8000f8ec0ff */
[----:B------:R-:W-:-:S03]  /*0600*/  UISETP.NE.AND UP1, UPT, UR5, URZ, UPT ;  /* 0x000000ff0500728c */ /* 0x000fc6000bf25270 */
[----:B------:R-:W-:Y:S08]  /*0610*/  BRA.U !UP0, `(.L_x_59) ;  /* 0x0000000108807547 */ /* 0x000ff0000b800000 */
[----:B------:R-:W0:Y:S01]  /*0620*/  LDC.64 R4, c[0x0][0x388] ;  /* 0x0000e200ff047b82 */ /* 0x000e220000000a00 */
[----:B------:R-:W1:Y:S01]  /*0630*/  LDCU.64 UR8, c[0x0][0x380] ;  /* 0x00007000ff0877ac */ /* 0x000e620008000a00 */
[----:B------:R-:W-:-:S05]  /*0640*/  IADD3 R6, P0, PT, R3, R2, RZ ;  /* 0x0000000203067210 */ /* 0x000fca0007f1e0ff */
[----:B------:R-:W-:Y:S01]  /*0650*/  IMAD.X R7, RZ, RZ, R28, P0 ;  /* 0x000000ffff077224 */ /* 0x000fe200000e061c */
[----:B-1----:R-:W-:-:S04]  /*0660*/  LEA R24, P0, R6, UR8, 0x3 ;  /* 0x0000000806187c11 */ /* 0x002fc8000f8018ff */
[----:B------:R-:W-:Y:S01]  /*0670*/  LEA.HI.X R25, R6, UR9, R7, 0x3, P0 ;  /* 0x0000000906197c11 */ /* 0x000fe200080f1c07 */
[----:B0-----:R-:W-:-:S04]  /*0680*/  IMAD.WIDE.U32 R4, R2, 0x8, R4 ;  /* 0x0000000802047825 */ /* 0x001fc800078e0004 */
        /* <DEDUP_REMOVED lines=17> */
[----:B------:R-:W4:Y:S04]  /*07a0*/  LDG.E.64 R6, desc[UR10][R24.64+0x30] ;  /* 0x0000300a18067981 */ /* 0x000f28000c1e1b00 */
[----:B------:R-:W4:Y:S01]  /*07b0*/  LDG.E.64 R4, desc[UR10][R4.64+0x38] ;  /* 0x0000380a04047981 */ /* 0x000f22000c1e1b00 */
[----:B-----5:R-:W-:Y:S01]  /*07c0*/  DFMA R18, R18, R20, R22 ;  /* 0x000000141212722b */ /* 0x020fe20000000016 */
[----:B------:R-:W-:-:S07]  /*07d0*/  IADD3 R2, PT, PT, R2, 0x8, RZ ;  /* 0x0000000802027810 */ /* 0x000fce0007ffe0ff */
[----:B--2---:R-:W-:-:S08]  /*07e0*/  DFMA R14, R14, R16, R18 ;  /* 0x000000100e0e722b */ /* 0x004fd00000000012 */
[----:B---3--:R-:W-:-:S08]  /*07f0*/  DFMA R10, R10, R12, R14 ;  /* 0x0000000c0a0a722b */ /* 0x008fd0000000000e */
[----:B----4-:R-:W-:-:S08]  /*0800*/  DFMA R6, R6, R8, R10 ;  /* 0x000000080606722b */ /* 0x010fd0000000000a */
[----:B------:R-:W-:-:S11]  /*0810*/  DFMA R26, R26, R4, R6 ;  /* 0x000000041a1a722b */ /* 0x000fd60000000006 */
.L_x_59:
        /* <DEDUP_REMOVED lines=19> */
[----:B------:R-:W5:Y:S01]  /*0950*/  LDG.E.64 R20, desc[UR10][R16.64+0x18] ;  /* 0x0000180a10147981 */ /* 0x000f62000c1e1b00 */
[----:B------:R-:W-:Y:S01]  /*0960*/  VIADD R2, R2, 0x4 ;  /* 0x0000000402027836 */ /* 0x000fe20000000000 */
[----:B--2---:R-:W-:-:S08]  /*0970*/  DFMA R4, R6, R4, R26 ;  /* 0x000000040604722b */ /* 0x004fd0000000001a */
[----:B---3--:R-:W-:-:S08]  /*0980*/  DFMA R4, R10, R8, R4 ;  /* 0x000000080a04722b */ /* 0x008fd00000000004 */
[----:B----4-:R-:W-:-:S08]  /*0990*/  DFMA R4, R14, R12, R4 ;  /* 0x0000000c0e04722b */ /* 0x010fd00000000004 */
[----:B-----5:R-:W-:-:S11]  /*09a0*/  DFMA R26, R20, R18, R4 ;  /* 0x00000012141a722b */ /* 0x020fd60000000004 */
.L_x_60:
[----:B------:R-:W-:Y:S05]  /*09b0*/  BRA.U !UP1, `(.L_x_56) ;  /* 0x0000000109607547 */ /* 0x000fea000b800000 */
[----:B------:R-:W0:Y:S01]  /*09c0*/  LDC.64 R4, c[0x0][0x388] ;  /* 0x0000e200ff047b82 */ /* 0x000e220000000a00 */
[----:B------:R-:W1:Y:S01]  /*09d0*/  LDCU.64 UR6, c[0x0][0x380] ;  /* 0x00007000ff0677ac */ /* 0x000e620008000a00 */
[----:B------:R-:W-:Y:S01]  /*09e0*/  IADD3 R7, P0, PT, R3, R2, RZ ;  /* 0x0000000203077210 */ /* 0x000fe20007f1e0ff */
[----:B------:R-:W-:-:S04]  /*09f0*/  UIADD3 UR4, UPT, UPT, -UR4, URZ, URZ ;  /* 0x000000ff04047290 */ /* 0x000fc8000fffe1ff */
[----:B------:R-:W-:Y:S01]  /*0a00*/  IMAD.X R28, RZ, RZ, R28, P0 ;  /* 0x000000ffff1c7224 */ /* 0x000fe200000e061c */
[----:B-1----:R-:W-:-:S04]  /*0a10*/  LEA R6, P0, R7, UR6, 0x3 ;  /* 0x0000000607067c11 */ /* 0x002fc8000f8018ff */
[----:B------:R-:W-:Y:S01]  /*0a20*/  LEA.HI.X R7, R7, UR7, R28, 0x3, P0 ;  /* 0x0000000707077c11 */ /* 0x000fe200080f1c1c */
[----:B0-----:R-:W-:-:S04]  /*0a30*/  IMAD.WIDE.U32 R2, R2, 0x8, R4 ;  /* 0x0000000802027825 */ /* 0x001fc800078e0004 */
[----:B------:R-:W-:Y:S01]  /*0a40*/  IMAD.MOV.U32 R9, RZ, RZ, R3 ;  /* 0x000000ffff097224 */ /* 0x000fe200078e0003 */
[----:B------:R-:W-:-:S07]  /*0a50*/  MOV R8, R2 ;  /* 0x0000000200087202 */ /* 0x000fce0000000f00 */
.L_x_61:
[----:B------:R-:W-:Y:S01]  /*0a60*/  IMAD.MOV.U32 R2, RZ, RZ, R6 ;  /* 0x000000ffff027224 */ /* 0x000fe200078e0006 */
[----:B------:R-:W-:Y:S01]  /*0a70*/  MOV R3, R7 ;  /* 0x0000000700037202 */ /* 0x000fe20000000f00 */
[----:B------:R-:W-:Y:S02]  /*0a80*/  IMAD.MOV.U32 R4, RZ, RZ, R8 ;  /* 0x000000ffff047224 */ /* 0x000fe400078e0008 */
[----:B------:R-:W-:-:S03]  /*0a90*/  IMAD.MOV.U32 R5, RZ, RZ, R9 ;  /* 0x000000ffff057224 */ /* 0x000fc600078e0009 */
[----:B------:R-:W2:Y:S04]  /*0aa0*/  LDG.E.64 R2, desc[UR10][R2.64] ;  /* 0x0000000a02027981 */ /* 0x000ea8000c1e1b00 */
[----:B------:R-:W2:Y:S01]  /*0ab0*/  LDG.E.64 R4, desc[UR10][R4.64] ;  /* 0x0000000a04047981 */ /* 0x000ea2000c1e1b00 */
[----:B------:R-:W-:Y:S01]  /*0ac0*/  UIADD3 UR4, UPT, UPT, UR4, 0x1, URZ ;  /* 0x0000000104047890 */ /* 0x000fe2000fffe0ff */
[----:B------:R-:W-:Y:S02]  /*0ad0*/  IADD3 R6, P1, PT, R6, 0x8, RZ ;  /* 0x0000000806067810 */ /* 0x000fe40007f3e0ff */
[----:B------:R-:W-:Y:S01]  /*0ae0*/  IADD3 R8, P0, PT, R8, 0x8, RZ ;  /* 0x0000000808087810 */ /* 0x000fe20007f1e0ff */
[----:B------:R-:W-:Y:S02]  /*0af0*/  UISETP.NE.AND UP0, UPT, UR4, URZ, UPT ;  /* 0x000000ff0400728c */ /* 0x000fe4000bf05270 */
[----:B------:R-:W-:Y:S01]  /*0b00*/  IMAD.X R7, RZ, RZ, R7, P1 ;  /* 0x000000ffff077224 */ /* 0x000fe200008e0607 */
[----:B------:R-:W-:Y:S01]  /*0b10*/  IADD3.X R9, PT, PT, RZ, R9, RZ, P0, !PT ;  /* 0x00000009ff097210 */ /* 0x000fe200007fe4ff */
[----:B--2---:R-:W-:-:S05]  /*0b20*/  DFMA R26, R2, R4, R26 ;  /* 0x00000004021a722b */ /* 0x004fca000000001a */
[----:B------:R-:W-:Y:S06]  /*0b30*/  BRA.U UP0, `(.L_x_61) ;  /* 0xfffffffd00c87547 */ /* 0x000fec000b83ffff */
.L_x_56:
[----:B------:R-:W0:Y:S02]  /*0b40*/  LDC.64 R2, c[0x0][0x390] ;  /* 0x0000e400ff027b82 */ /* 0x000e240000000a00 */
[----:B0-----:R-:W-:-:S05]  /*0b50*/  IMAD.WIDE R2, R0, 0x8, R2 ;  /* 0x0000000800027825 */ /* 0x001fca00078e0202 */
[----:B------:R-:W-:Y:S01]  /*0b60*/  STG.E.64 desc[UR10][R2.64], R26 ;  /* 0x0000001a02007986 */ /* 0x000fe2000c101b0a */
[----:B------:R-:W-:Y:S05]  /*0b70*/  EXIT ;  /* 0x000000000000794d */ /* 0x000fea0003800000 */
.L_x_62:
        /* <DEDUP_REMOVED lines=16> */
.L_x_151:


//--------------------- .text.accuracyKernel      --------------------------
	.section	.text.accuracyKernel,"ax",@progbits
	.align	128
        .global         accuracyKernel
        .type           accuracyKernel,@function
        .size           accuracyKernel,(.L_x_152 - accuracyKernel)
        .other          accuracyKernel,@"STO_CUDA_ENTRY STV_DEFAULT"
accuracyKernel:
.text.accuracyKernel:
[----:B------:R-:W-:Y:S01]  /*0000*/  LDC R1, c[0x0][0x37c] ;  /* 0x0000df00ff017b82 */ /* 0x000fe20000000800 */
[----:B------:R-:W0:Y:S07]  /*0010*/  S2R R11, SR_TID.X ;  /* 0x00000000000b7919 */ /* 0x000e2e0000002100 */
[----:B------:R-:W0:Y:S01]  /*0020*/  S2UR UR4, SR_CTAID.X ;  /* 0x00000000000479c3 */ /* 0x000e220000002500 */
[----:B------:R-:W1:Y:S01]  /*0030*/  LDCU UR5, c[0x0][0x398] ;  /* 0x00007300ff0577ac */ /* 0x000e620008000800 */
[----:B------:R-:W2:Y:S06]  /*0040*/  LDCU.64 UR6, c[0x0][0x358] ;  /* 0x00006b00ff0677ac */ /* 0x000eac0008000a00 */
[----:B------:R-:W0:Y:S08]  /*0050*/  LDC R0, c[0x0][0x360] ;  /* 0x0000d800ff007b82 */ /* 0x000e300000000800 */
[----:B------:R-:W3:Y:S08]  /*0060*/  LDC.64 R2, c[0x0][0x380] ;  /* 0x0000e000ff027b82 */ /* 0x000ef00000000a00 */
[----:B------:R-:W4:Y:S01]  /*0070*/  LDC.64 R4, c[0x0][0x388] ;  /* 0x0000e200ff047b82 */ /* 0x000f220000000a00 */
[----:B0-----:R-:W-:-:S05]  /*0080*/  IMAD R7, R0, UR4, R11 ;  /* 0x0000000400077c24 */ /* 0x001fca000f8e020b */
[----:B-1----:R-:W-:-:S13]  /*0090*/  ISETP.GE.AND P0, PT, R7, UR5, PT ;  /* 0x0000000507007c0c */ /* 0x002fda000bf06270 */
[----:B---3--:R-:W-:-:S06]  /*00a0*/  @!P0 IMAD.WIDE R2, R7, 0x8, R2 ;  /* 0x0000000807028825 */ /* 0x008fcc00078e0202 */
[----:B--2---:R-:W2:Y:S01]  /*00b0*/  @!P0 LDG.E.64 R2, desc[UR6][R2.64] ;  /* 0x0000000602028981 */ /* 0x004ea2000c1e1b00 */
[----:B----4-:R-:W-:-:S06]  /*00c0*/  @!P0 IMAD.WIDE R4, R7, 0x8, R4 ;  /* 0x0000000807048825 */ /* 0x010fcc00078e0204 */
[----:B------:R-:W3:Y:S01]  /*00d0*/  @!P0 LDG.E.64 R4, desc[UR6][R4.64] ;  /* 0x0000000604048981 */ /* 0x000ee2000c1e1b00 */
[----:B------:R-:W0:Y:S01]  /*00e0*/  S2UR UR5, SR_CgaCtaId ;  /* 0x00000000000579c3 */ /* 0x000e220000008800 */
[----:B------:R-:W-:Y:S01]  /*00f0*/  @!P0 IMAD.MOV.U32 R6, RZ, RZ, RZ ;  /* 0x000000ffff068224 */ /* 0x000fe200078e00ff */
[----:B------:R-:W-:Y:S01]  /*0100*/  UMOV UR4, 0x400 ;  /* 0x0000040000047882 */ /* 0x000fe20000000000 */
[----:B------:R-:W-:Y:S01]  /*0110*/  @!P0 IMAD.MOV.U32 R8, RZ, RZ, -0x26284245 ;  /* 0xd9d7bdbbff088424 */ /* 0x000fe200078e00ff */
[----:B------:R-:W-:Y:S01]  /*0120*/  ISETP.GE.U32.AND P3, PT, R0, 0x2, PT ;  /* 0x000000020000780c */ /* 0x000fe20003f66070 */
[----:B------:R-:W-:Y:S01]  /*0130*/  @!P0 IMAD.MOV.U32 R9, RZ, RZ, 0x3ddb7cdf ;  /* 0x3ddb7cdfff098424 */ /* 0x000fe200078e00ff */
[----:B0-----:R-:W-:Y:S01]  /*0140*/  ULEA UR4, UR5, UR4, 0x18 ;  /* 0x0000000405047291 */ /* 0x001fe2000f8ec0ff */
[----:B--2---:R-:W-:Y:S01]  /*0150*/  @!P0 DSETP.GE.AND P1, PT, R2, 0.5, PT ;  /* 0x3fe000000200842a */ /* 0x004fe20003f26000 */
[----:B------:R-:W-:-:S04]  /*0160*/  MOV R2, RZ ;  /* 0x000000ff00027202 */ /* 0x000fc80000000f00 */
[C---:B------:R-:W-:Y:S02]  /*0170*/  LEA R3, R11.reuse, UR4, 0x2 ;  /* 0x000000040b037c11 */ /* 0x040fe4000f8e10ff */
[----:B------:R-:W-:Y:S02]  /*0180*/  @!P0 FSEL R7, RZ, 1.875, !P1 ;  /* 0x3ff00000ff078808 */ /* 0x000fe40004800000 */
[----:B------:R-:W-:-:S04]  /*0190*/  ISETP.NE.AND P1, PT, R11, RZ, PT ;  /* 0x000000ff0b00720c */ /* 0x000fc80003f25270 */
[----:B---3--:R-:W-:-:S08]  /*01a0*/  @!P0 DADD R6, -R4, R6 ;  /* 0x0000000004068229 */ /* 0x008fd00000000106 */
[----:B------:R-:W-:-:S06]  /*01b0*/  @!P0 DSETP.GEU.AND P2, PT, |R6|, R8, PT ;  /* 0x000000080600822a */ /* 0x000fcc0003f4e200 */
[----:B------:R-:W-:-:S05]  /*01c0*/  @!P0 SEL R2, RZ, 0x1, P2 ;  /* 0x00000001ff028807 */ /* 0x000fca0001000000 */
[----:B------:R0:W-:Y:S01]  /*01d0*/  STS [R3], R2 ;  /* 0x0000000203007388 */ /* 0x0001e20000000800 */
[----:B------:R-:W-:Y:S06]  /*01e0*/  BAR.SYNC.DEFER_BLOCKING 0x0 ;  /* 0x0000000000007b1d */ /* 0x000fec0000010000 */
[----:B------:R-:W-:Y:S05]  /*01f0*/  @!P3 BRA `(.L_x_63) ;  /* 0x00000000002cb947 */ /* 0x000fea0003800000 */
.L_x_64:
[----:B------:R-:W-:-:S04]  /*0200*/  SHF.R.U32.HI R6, RZ, 0x1, R0 ;  /* 0x00000001ff067819 */ /* 0x000fc80000011600 */
[----:B------:R-:W-:-:S13]  /*0210*/  ISETP.GE.U32.AND P0, PT, R11, R6, PT ;  /* 0x000000060b00720c */ /* 0x000fda0003f06070 */
[----:B0-----:R-:W-:Y:S01]  /*0220*/  @!P0 IMAD R2, R6, 0x4, R3 ;  /* 0x0000000406028824 */ /* 0x001fe200078e0203 */
[----:B------:R-:W-:Y:S05]  /*0230*/  @!P0 LDS R5, [R3] ;  /* 0x0000000003058984 */ /* 0x000fea0000000800 */
[----:B------:R-:W0:Y:S02]  /*0240*/  @!P0 LDS R2, [R2] ;  /* 0x0000000002028984 */ /* 0x000e240000000800 */
[----:B0-----:R-:W-:-:S05]  /*0250*/  @!P0 IMAD.IADD R4, R2, 0x1, R5 ;  /* 0x0000000102048824 */ /* 0x001fca00078e0205 */
[----:B------:R1:W-:Y:S01]  /*0260*/  @!P0 STS [R3], R4 ;  /* 0x0000000403008388 */ /* 0x0003e20000000800 */
[----:B------:R-:W-:Y:S01]  /*0270*/  BAR.SYNC.DEFER_BLOCKING 0x0 ;  /* 0x0000000000007b1d */ /* 0x000fe20000010000 */
[----:B------:R-:W-:Y:S02]  /*0280*/  ISETP.GT.U32.AND P0, PT, R0, 0x3, PT ;  /* 0x000000030000780c */ /* 0x000fe40003f04070 */
[----:B------:R-:W-:-:S11]  /*0290*/  MOV R0, R6 ;  /* 0x0000000600007202 */ /* 0x000fd60000000f00 */
[----:B-1----:R-:W-:Y:S05]  /*02a0*/  @P0 BRA `(.L_x_64) ;  /* 0xfffffffc00d40947 */ /* 0x002fea000383ffff */
.L_x_63:
[----:B------:R-:W-:Y:S05]  /*02b0*/  @P1 EXIT ;  /* 0x000000000000194d */ /* 0x000fea0003800000 */
[----:B------:R-:W1:Y:S01]  /*02c0*/  S2UR UR5, SR_CgaCtaId ;  /* 0x00000000000579c3 */ /* 0x000e620000008800 */
[----:B------:R-:W-:-:S07]  /*02d0*/  UMOV UR4, 0x400 ;  /* 0x0000040000047882 */ /* 0x000fce0000000000 */
[----:B0-----:R-:W0:Y:S01]  /*02e0*/  LDC.64 R2, c[0x0][0x390] ;  /* 0x0000e400ff027b82 */ /* 0x001e220000000a00 */
[----:B-1----:R-:W-:-:S09]  /*02f0*/  ULEA UR4, UR5, UR4, 0x18 ;  /* 0x0000000405047291 */ /* 0x002fd2000f8ec0ff */
[----:B------:R-:W0:Y:S04]  /*0300*/  LDS R5, [UR4] ;  /* 0x00000004ff057984 */ /* 0x000e280008000800 */
[----:B0-----:R-:W-:Y:S01]  /*0310*/  REDG.E.ADD.STRONG.GPU desc[UR6][R2.64], R5 ;  /* 0x000000050200798e */ /* 0x001fe2000c12e106 */
[----:B------:R-:W-:Y:S05]  /*0320*/  EXIT ;  /* 0x000000000000794d */ /* 0x000fea0003800000 */
.L_x_65:
        /* <DEDUP_REMOVED lines=13> */
.L_x_152:


//--------------------- .text.updateWeights       --------------------------
	.section	.text.updateWeights,"ax",@progbits
	.align	128
        .global         updateWeights
        .type           updateWeights,@function
        .size           updateWeights,(.L_x_153 - updateWeights)
        .other          updateWeights,@"STO_CUDA_ENTRY STV_DEFAULT"
updateWeights:
.text.updateWeights:
        /* <DEDUP_REMOVED lines=13> */
[----:B--2---:R-:W-:-:S05]  /*00d0*/  IMAD.WIDE R4, R7, 0x8, R4 ;  /* 0x0000000807047825 */ /* 0x004fca00078e0204 */
[----:B------:R-:W3:Y:S02]  /*00e0*/  LDG.E.64 R6, desc[UR4][R4.64] ;  /* 0x0000000404067981 */ /* 0x000ee4000c1e1b00 */
[----:B---3--:R-:W-:-:S07]  /*00f0*/  DADD R6, -R2, R6 ;  /* 0x0000000002067229 */ /* 0x008fce0000000106 */
[----:B------:R-:W-:Y:S01]  /*0100*/  STG.E.64 desc[UR4][R4.64], R6 ;  /* 0x0000000604007986 */ /* 0x000fe2000c101b04 */
[----:B------:R-:W-:Y:S05]  /*0110*/  EXIT ;  /* 0x000000000000794d */ /* 0x000fea0003800000 */
.L_x_66:
        /* <DEDUP_REMOVED lines=14> */
.L_x_153:


//--------------------- .text.element_op          --------------------------
	.section	.text.element_op,"ax",@progbits
	.align	128
        .global         element_op
        .type           element_op,@function
        .size           element_op,(.L_x_137 - element_op)
        .other          element_op,@"STO_CUDA_ENTRY STV_DEFAULT"
element_op:
.text.element_op:
[----:B------:R-:W0:Y:S01]  /*0000*/  LDC R1, c[0x0][0x37c] ;  /* 0x0000df00ff017b82 */ /* 0x000e220000000800 */
[----:B------:R-:W1:Y:S07]  /*0010*/  S2R R3, SR_TID.X ;  /* 0x0000000000037919 */ /* 0x000e6e0000002100 */
[----:B------:R-:W1:Y:S01]  /*0020*/  S2UR UR4, SR_CTAID.X ;  /* 0x00000000000479c3 */ /* 0x000e620000002500 */
[----:B------:R-:W2:Y:S01]  /*0030*/  LDCU UR5, c[0x0][0x390] ;  /* 0x00007200ff0577ac */ /* 0x000ea20008000800 */
[----:B0-----:R-:W-:-:S06]  /*0040*/  VIADD R1, R1, 0xffffffd8 ;  /* 0xffffffd801017836 */ /* 0x001fcc0000000000 */
[----:B------:R-:W1:Y:S02]  /*0050*/  LDC R10, c[0x0][0x360] ;  /* 0x0000d800ff0a7b82 */ /* 0x000e640000000800 */
[----:B-1----:R-:W-:-:S05]  /*0060*/  IMAD R10, R10, UR4, R3 ;  /* 0x000000040a0a7c24 */ /* 0x002fca000f8e0203 */
[----:B--2---:R-:W-:-:S13]  /*0070*/  ISETP.GE.AND P0, PT, R10, UR5, PT ;  /* 0x000000050a007c0c */ /* 0x004fda000bf06270 */
[----:B------:R-:W-:Y:S05]  /*0080*/  @P0 EXIT ;  /* 0x000000000000094d */ /* 0x000fea0003800000 */
[----:B------:R-:W0:Y:S01]  /*0090*/  LDC R0, c[0x0][0x394] ;  /* 0x0000e500ff007b82 */ /* 0x000e220000000800 */
[----:B------:R-:W1:Y:S01]  /*00a0*/  LDCU.64 UR4, c[0x0][0x358] ;  /* 0x00006b00ff0477ac */ /* 0x000e620008000a00 */
[----:B0-----:R-:W-:-:S13]  /*00b0*/  ISETP.GT.AND P0, PT, R0, 0x3, PT ;  /* 0x000000030000780c */ /* 0x001fda0003f04270 */
[----:B-1----:R-:W-:Y:S05]  /*00c0*/  @P0 BRA `(.L_x_67) ;  /* 0x0000000c004c0947 */ /* 0x002fea0003800000 */
[----:B------:R-:W-:-:S13]  /*00d0*/  ISETP.GT.AND P0, PT, R0, 0x1, PT ;  /* 0x000000010000780c */ /* 0x000fda0003f04270 */
[----:B------:R-:W-:Y:S05]  /*00e0*/  @P0 BRA `(.L_x_68) ;  /* 0x0000000400400947 */ /* 0x000fea0003800000 */
[----:B------:R-:W-:-:S05]  /*00f0*/  VIMNMX.U32 R0, PT, PT, R0, 0x2, PT ;  /* 0x0000000200007848 */ /* 0x000fca0003fe0000 */
[----:B------:R-:W-:-:S04]  /*0100*/  IMAD.SHL.U32 R0, R0, 0x4, RZ ;  /* 0x0000000400007824 */ /* 0x000fc800078e00ff */
[----:B------:R-:W0:Y:S02]  /*0110*/  LDC R2, c[0x2][R0] ;  /* 0x0080000000027b82 */ /* 0x000e240000000800 */
[----:B0-----:R-:W-:-:S04]  /*0120*/  SHF.R.S32.HI R3, RZ, 0x1f, R2 ;  /* 0x0000001fff037819 */ /* 0x001fc80000011402 */
.L_x_116:
[----:B------:R-:W-:Y:S05]  /*0130*/  BRX R2 -0x140                                                       (*"BRANCH_TARGETS .L_x_117,.L_x_118,.L_x_119"*) ;  /* 0xfffffffc02b07949 */ /* 0x000fea000383ffff */
.L_x_118:
[----:B------:R-:W0:Y:S01]  /*0140*/  LDC.64 R2, c[0x0][0x380] ;  /* 0x0000e000ff027b82 */ /* 0x000e220000000a00 */
[----:B------:R-:W1:Y:S07]  /*0150*/  LDCU.64 UR6, c[0x0][0x398] ;  /* 0x00007300ff0677ac */ /* 0x000e6e0008000a00 */
[----:B------:R-:W2:Y:S01]  /*0160*/  LDC.64 R6, c[0x0][0x388] ;  /* 0x0000e200ff067b82 */ /* 0x000ea20000000a00 */
[----:B0-----:R-:W-:-:S06]  /*0170*/  IMAD.WIDE R2, R10, 0x8, R2 ;  /* 0x000000080a027825 */ /* 0x001fcc00078e0202 */
[----:B------:R-:W1:Y:S01]  /*0180*/  LDG.E.64 R2, desc[UR4][R2.64] ;  /* 0x0000000402027981 */ /* 0x000e62000c1e1b00 */
[----:B--2---:R-:W-:Y:S01]  /*0190*/  IMAD.WIDE R10, R10, 0x8, R6 ;  /* 0x000000080a0a7825 */ /* 0x004fe200078e0206 */
[----:B-1----:R-:W-:-:S07]  /*01a0*/  DMUL R4, R2, UR6 ;  /* 0x0000000602047c28 */ /* 0x002fce0008000000 */
[----:B------:R-:W-:Y:S01]  /*01b0*/  STG.E.64 desc[UR4][R10.64], R4 ;  /* 0x000000040a007986 */ /* 0x000fe2000c101b04 */
[----:B------:R-:W-:Y:S05]  /*01c0*/  EXIT ;  /* 0x000000000000794d */ /* 0x000fea0003800000 */
.L_x_117:
[----:B------:R-:W0:Y:S01]  /*01d0*/  LDC.64 R2, c[0x0][0x380] ;  /* 0x0000e000ff027b82 */ /* 0x000e220000000a00 */
[----:B------:R-:W-:Y:S02]  /*01e0*/  IMAD.MOV.U32 R4, RZ, RZ, 0x652b82fe ;  /* 0x652b82feff047424 */ /* 0x000fe400078e00ff */
[----:B------:R-:W-:Y:S01]  /*01f0*/  IMAD.MOV.U32 R5, RZ, RZ, 0x3ff71547 ;  /* 0x3ff71547ff057424 */ /* 0x000fe200078e00ff */
[----:B------:R-:W-:Y:S01]  /*0200*/  UMOV UR6, 0xfefa39ef ;  /* 0xfefa39ef00067882 */ /* 0x000fe20000000000 */
[----:B------:R-:W-:-:S03]  /*0210*/  UMOV UR7, 0x3fe62e42 ;  /* 0x3fe62e4200077882 */ /* 0x000fc60000000000 */
[----:B------:R-:W1:Y:S01]  /*0220*/  LDC.64 R12, c[0x0][0x388] ;  /* 0x0000e200ff0c7b82 */ /* 0x000e620000000a00 */
[----:B0-----:R-:W-:-:S06]  /*0230*/  IMAD.WIDE R2, R10, 0x8, R2 ;  /* 0x000000080a027825 */ /* 0x001fcc00078e0202 */
[----:B------:R-:W2:Y:S01]  /*0240*/  LDG.E.64 R2, desc[UR4][R2.64] ;  /* 0x0000000402027981 */ /* 0x000ea2000c1e1b00 */
[----:B------:R-:W-:Y:S01]  /*0250*/  BSSY.RECONVERGENT B0, `(.L_x_69) ;  /* 0x0000037000007945 */ /* 0x000fe20003800200 */
[----:B-1----:R-:W-:Y:S01]  /*0260*/  IMAD.WIDE R12, R10, 0x8, R12 ;  /* 0x000000080a0c7825 */ /* 0x002fe200078e020c */
[----:B--2---:R-:W-:Y:S01]  /*0270*/  DFMA R4, R2, R4, 6.75539944105574400000e+15 ;  /* 0x433800000204742b */ /* 0x004fe20000000004 */
[----:B------:R-:W-:-:S07]  /*0280*/  FSETP.GEU.AND P0, PT, |R3|, 4.1917929649353027344, PT ;  /* 0x4086232b0300780b */ /* 0x000fce0003f0e200 */
        /* <DEDUP_REMOVED lines=40> */
[C---:B------:R-:W-:Y:S02]  /*0510*/  DADD R6, R2.reuse, +INF ;  /* 0x7ff0000002067429 */ /* 0x040fe40000000000 */
[----:B------:R-:W-:-:S08]  /*0520*/  DSETP.GEU.AND P0, PT, R2, RZ, PT ;  /* 0x000000ff0200722a */ /* 0x000fd00003f0e000 */
[----:B------:R-:W-:Y:S02]  /*0530*/  FSEL R6, R6, RZ, P0 ;  /* 0x000000ff06067208 */ /* 0x000fe40000000000 */
[----:B------:R-:W-:Y:S02]  /*0540*/  @!P1 LEA.HI R0, R4, R4, RZ, 0x1 ;  /* 0x0000000404009211 */ /* 0x000fe400078f08ff */
[----:B------:R-:W-:Y:S02]  /*0550*/  FSEL R7, R7, RZ, P0 ;  /* 0x000000ff07077208 */ /* 0x000fe40000000000 */
[----:B------:R-:W-:-:S05]  /*0560*/  @!P1 SHF.R.S32.HI R3, RZ, 0x1, R0 ;  /* 0x00000001ff039819 */ /* 0x000fca0000011400 */
[----:B------:R-:W-:Y:S02]  /*0570*/  @!P1 IMAD.IADD R2, R4, 0x1, -R3 ;  /* 0x0000000104029824 */ /* 0x000fe400078e0a03 */
[----:B------:R-:W-:-:S03]  /*0580*/  @!P1 IMAD R9, R3, 0x100000, R9 ;  /* 0x0010000003099824 */ /* 0x000fc600078e0209 */
[----:B------:R-:W-:Y:S01]  /*0590*/  @!P1 LEA R3, R2, 0x3ff00000, 0x14 ;  /* 0x3ff0000002039811 */ /* 0x000fe200078ea0ff */
[----:B------:R-:W-:-:S06]  /*05a0*/  @!P1 IMAD.MOV.U32 R2, RZ, RZ, RZ ;  /* 0x000000ffff029224 */ /* 0x000fcc00078e00ff */
[----:B------:R-:W-:-:S11]  /*05b0*/  @!P1 DMUL R6, R8, R2 ;  /* 0x0000000208069228 */ /* 0x000fd60000000000 */
.L_x_70:
[----:B------:R-:W-:Y:S05]  /*05c0*/  BSYNC.RECONVERGENT B0 ;  /* 0x0000000000007941 */ /* 0x000fea0003800200 */
.L_x_69:
[----:B------:R-:W-:Y:S01]  /*05d0*/  STG.E.64 desc[UR4][R12.64], R6 ;  /* 0x000000060c007986 */ /* 0x000fe2000c101b04 */
[----:B------:R-:W-:Y:S05]  /*05e0*/  EXIT ;  /* 0x000000000000794d */ /* 0x000fea0003800000 */
.L_x_68:
[----:B------:R-:W-:-:S05]  /*05f0*/  IMAD.MOV.U32 R3, RZ, RZ, -0x2 ;  /* 0xfffffffeff037424 */ /* 0x000fca00078e00ff */
[----:B------:R-:W-:-:S05]  /*0600*/  VIADDMNMX.U32 R0, R0, R3, 0x2, PT ;  /* 0x0000000200007446 */ /* 0x000fca0003800003 */
[----:B------:R-:W-:-:S04]  /*0610*/  IMAD.SHL.U32 R0, R0, 0x4, RZ ;  /* 0x0000000400007824 */ /* 0x000fc800078e00ff */
[----:B------:R-:W0:Y:S02]  /*0620*/  LDC R2, c[0x2][R0+0xc] ;  /* 0x0080030000027b82 */ /* 0x000e240000000800 */
[----:B0-----:R-:W-:-:S04]  /*0630*/  SHF.R.S32.HI R3, RZ, 0x1f, R2 ;  /* 0x0000001fff037819 */ /* 0x001fc80000011402 */
.L_x_120:
[----:B------:R-:W-:Y:S05]  /*0640*/  BRX R2 -0x650                                                       (*"BRANCH_TARGETS .L_x_121,.L_x_122,.L_x_119"*) ;  /* 0xfffffff8026c7949 */ /* 0x000fea000383ffff */
.L_x_122:
[----:B------:R-:W0:Y:S02]  /*0650*/  LDC.64 R2, c[0x0][0x380] ;  /* 0x0000e000ff027b82 */ /* 0x000e240000000a00 */
[----:B0-----:R-:W-:-:S06]  /*0660*/  IMAD.WIDE R16, R10, 0x8, R2 ;  /* 0x000000080a107825 */ /* 0x001fcc00078e0202 */
[----:B------:R-:W2:Y:S01]  /*0670*/  LDG.E.64 R16, desc[UR4][R16.64] ;  /* 0x0000000410107981 */ /* 0x000ea2000c1e1b00 */
[----:B------:R-:W-:Y:S01]  /*0680*/  BSSY.RECONVERGENT B0, `(.L_x_71) ;  /* 0x000001a000007945 */ /* 0x000fe20003800200 */
[----:B--2---:R-:W-:-:S14]  /*0690*/  DSETP.NEU.AND P0, PT, |R16|, +INF , PT ;  /* 0x7ff000001000742a */ /* 0x004fdc0003f0d200 */
[----:B------:R-:W-:Y:S01]  /*06a0*/  @!P0 DMUL R2, RZ, R16 ;  /* 0x00000010ff028228 */ /* 0x000fe20000000000 */
[----:B------:R-:W-:Y:S01]  /*06b0*/  @!P0 IMAD.MOV.U32 R0, RZ, RZ, 0x1 ;  /* 0x00000001ff008424 */ /* 0x000fe200078e00ff */
[----:B------:R-:W-:Y:S09]  /*06c0*/  @!P0 BRA `(.L_x_72) ;  /* 0x0000000000548947 */ /* 0x000ff20003800000 */
[----:B------:R-:W-:Y:S01]  /*06d0*/  UMOV UR6, 0x6dc9c883 ;  /* 0x6dc9c88300067882 */ /* 0x000fe20000000000 */
[----:B------:R-:W-:Y:S01]  /*06e0*/  UMOV UR7, 0x3fe45f30 ;  /* 0x3fe45f3000077882 */ /* 0x000fe20000000000 */
[C---:B------:R-:W-:Y:S01]  /*06f0*/  DSETP.GE.AND P0, PT, |R16|.reuse, 2.14748364800000000000e+09, PT ;  /* 0x41e000001000742a */ /* 0x040fe20003f06200 */
[----:B------:R-:W-:Y:S01]  /*0700*/  BSSY.RECONVERGENT B1, `(.L_x_73) ;  /* 0x0000010000017945 */ /* 0x000fe20003800200 */
[----:B------:R-:W-:Y:S01]  /*0710*/  DMUL R4, R16, UR6 ;  /* 0x0000000610047c28 */ /* 0x000fe20008000000 */
[----:B------:R-:W-:Y:S01]  /*0720*/  UMOV UR6, 0x54442d18 ;  /* 0x54442d1800067882 */ /* 0x000fe20000000000 */
[----:B------:R-:W-:-:S04]  /*0730*/  UMOV UR7, 0x3ff921fb ;  /* 0x3ff921fb00077882 */ /* 0x000fc80000000000 */
[----:B------:R-:W0:Y:S08]  /*0740*/  F2I.F64 R0, R4 ;  /* 0x0000000400007311 */ /* 0x000e300000301100 */
[----:B0-----:R-:W0:Y:S02]  /*0750*/  I2F.F64 R2, R0 ;  /* 0x0000000000027312 */ /* 0x001e240000201c00 */
[----:B0-----:R-:W-:Y:S01]  /*0760*/  DFMA R6, R2, -UR6, R16 ;  /* 0x8000000602067c2b */ /* 0x001fe20008000010 */
[----:B------:R-:W-:Y:S01]  /*0770*/  UMOV UR6, 0x33145c00 ;  /* 0x33145c0000067882 */ /* 0x000fe20000000000 */
[----:B------:R-:W-:-:S06]  /*0780*/  UMOV UR7, 0x3c91a626 ;  /* 0x3c91a62600077882 */ /* 0x000fcc0000000000 */
[----:B------:R-:W-:Y:S01]  /*0790*/  DFMA R6, R2, -UR6, R6 ;  /* 0x8000000602067c2b */ /* 0x000fe20008000006 */
[----:B------:R-:W-:Y:S01]  /*07a0*/  UMOV UR6, 0x252049c0 ;  /* 0x252049c000067882 */ /* 0x000fe20000000000 */
[----:B------:R-:W-:-:S06]  /*07b0*/  UMOV UR7, 0x397b839a ;  /* 0x397b839a00077882 */ /* 0x000fcc0000000000 */
[----:B------:R-:W-:Y:S01]  /*07c0*/  DFMA R2, R2, -UR6, R6 ;  /* 0x8000000602027c2b */ /* 0x000fe20008000006 */
[----:B------:R-:W-:Y:S10]  /*07d0*/  @!P0 BRA `(.L_x_74) ;  /* 0x0000000000088947 */ /* 0x000ff40003800000 */
[----:B------:R-:W-:-:S07]  /*07e0*/  MOV R12, 0x800 ;  /* 0x00000800000c7802 */ /* 0x000fce0000000f00 */
[----:B------:R-:W-:Y:S05]  /*07f0*/  CALL.REL.NOINC `($element_op$__internal_trig_reduction_slowpathd) ;  /* 0x0000002800f87944 */ /* 0x000fea0003c00000 */
.L_x_74:
[----:B------:R-:W-:Y:S05]  /*0800*/  BSYNC.RECONVERGENT B1 ;  /* 0x0000000000017941 */ /* 0x000fea0003800200 */
.L_x_73:
[----:B------:R-:W-:-:S07]  /*0810*/  VIADD R0, R0, 0x1 ;  /* 0x0000000100007836 */ /* 0x000fce0000000000 */
.L_x_72:
[----:B------:R-:W-:Y:S05]  /*0820*/  BSYNC.RECONVERGENT B0 ;  /* 0x0000000000007941 */ /* 0x000fea0003800200 */
.L_x_71:
[----:B------:R-:W0:Y:S01]  /*0830*/  LDCU.64 UR6, c[0x4][0x8] ;  /* 0x01000100ff0677ac */ /* 0x000e220008000a00 */
[----:B------:R-:W-:-:S05]  /*0840*/  IMAD.SHL.U32 R4, R0, 0x40, RZ ;  /* 0x0000004000047824 */ /* 0x000fca00078e00ff */
[----:B------:R-:W-:-:S04]  /*0850*/  LOP3.LUT R4, R4, 0x40, RZ, 0xc0, !PT ;  /* 0x0000004004047812 */ /* 0x000fc800078ec0ff */
[----:B0-----:R-:W-:-:S05]  /*0860*/  IADD3 R20, P0, PT, R4, UR6, RZ ;  /* 0x0000000604147c10 */ /* 0x001fca000ff1e0ff */
[----:B------:R-:W-:-:S05]  /*0870*/  IMAD.X R21, RZ, RZ, UR7, P0 ;  /* 0x00000007ff157e24 */ /* 0x000fca00080e06ff */
[----:B------:R-:W2:Y:S04]  /*0880*/  LDG.E.128.CONSTANT R16, desc[UR4][R20.64] ;  /* 0x0000000414107981 */ /* 0x000ea8000c1e9d00 */
[----:B------:R-:W3:Y:S04]  /*0890*/  LDG.E.128.CONSTANT R12, desc[UR4][R20.64+0x10] ;  /* 0x00001004140c7981 */ /* 0x000ee8000c1e9d00 */
[----:B------:R-:W4:Y:S01]  /*08a0*/  LDG.E.128.CONSTANT R4, desc[UR4][R20.64+0x20] ;  /* 0x0000200414047981 */ /* 0x000f22000c1e9d00 */
[----:B------:R-:W-:Y:S01]  /*08b0*/  LOP3.LUT R8, R0, 0x1, RZ, 0xc0, !PT ;  /* 0x0000000100087812 */ /* 0x000fe200078ec0ff */
[----:B------:R-:W-:-:S02]  /*08c0*/  IMAD.MOV.U32 R22, RZ, RZ, 0x20fd8164 ;  /* 0x20fd8164ff167424 */ /* 0x000fc400078e00ff */
[----:B------:R-:W-:Y:S01]  /*08d0*/  IMAD.MOV.U32 R11, RZ, RZ, 0x3da8ff83 ;  /* 0x3da8ff83ff0b7424 */ /* 0x000fe200078e00ff */
[----:B------:R-:W-:Y:S01]  /*08e0*/  ISETP.NE.U32.AND P0, PT, R8, 0x1, PT ;  /* 0x000000010800780c */ /* 0x000fe20003f05070 */
[----:B------:R-:W-:-:S03]  /*08f0*/  DMUL R8, R2, R2 ;  /* 0x0000000202087228 */ /* 0x000fc60000000000 */
[----:B------:R-:W-:Y:S02]  /*0900*/  FSEL R22, R22, -8.06006814911005101289e+34, !P0 ;  /* 0xf9785eba16167808 */ /* 0x000fe40004000000 */
[----:B------:R-:W-:-:S06]  /*0910*/  FSEL R23, -R11, 0.11223486810922622681, !P0 ;  /* 0x3de5db650b177808 */ /* 0x000fcc0004000100 */
[----:B--2---:R-:W-:-:S08]  /*0920*/  DFMA R16, R8, R22, R16 ;  /* 0x000000160810722b */ /* 0x004fd00000000010 */
[----:B------:R-:W-:-:S08]  /*0930*/  DFMA R16, R8, R16, R18 ;  /* 0x000000100810722b */ /* 0x000fd00000000012 */
[----:B---3--:R-:W-:-:S08]  /*0940*/  DFMA R12, R8, R16, R12 ;  /* 0x00000010080c722b */ /* 0x008fd0000000000c */
[----:B------:R-:W-:-:S08]  /*0950*/  DFMA R12, R8, R12, R14 ;  /* 0x0000000c080c722b */ /* 0x000fd0000000000e */
[----:B----4-:R-:W-:-:S08]  /*0960*/  DFMA R4, R8, R12, R4 ;  /* 0x0000000c0804722b */ /* 0x010fd00000000004 */
[----:B------:R-:W-:Y:S01]  /*0970*/  DFMA R4, R8, R4, R6 ;  /* 0x000000040804722b */ /* 0x000fe20000000006 */
[----:B------:R-:W0:Y:S07]  /*0980*/  LDC.64 R6, c[0x0][0x388] ;  /* 0x0000e200ff067b82 */ /* 0x000e2e0000000a00 */
[----:B------:R-:W-:Y:S02]  /*0990*/  DFMA R2, R4, R2, R2 ;  /* 0x000000020402722b */ /* 0x000fe40000000002 */
[----:B------:R-:W-:-:S10]  /*09a0*/  DFMA R4, R8, R4, 1 ;  /* 0x3ff000000804742b */ /* 0x000fd40000000004 */
[----:B------:R-:W-:Y:S02]  /*09b0*/  FSEL R4, R4, R2, !P0 ;  /* 0x0000000204047208 */ /* 0x000fe40004000000 */
[----:B------:R-:W-:Y:S02]  /*09c0*/  FSEL R5, R5, R3, !P0 ;  /* 0x0000000305057208 */ /* 0x000fe40004000000 */
[----:B------:R-:W-:Y:S01]  /*09d0*/  LOP3.LUT P0, RZ, R0, 0x2, RZ, 0xc0, !PT ;  /* 0x0000000200ff7812 */ /* 0x000fe2000780c0ff */
[----:B0-----:R-:W-:-:S03]  /*09e0*/  IMAD.WIDE R6, R10, 0x8, R6 ;  /* 0x000000080a067825 */ /* 0x001fc600078e0206 */
[----:B------:R-:W-:-:S10]  /*09f0*/  DADD R2, RZ, -R4 ;  /* 0x00000000ff027229 */ /* 0x000fd40000000804 */
[----:B------:R-:W-:Y:S02]  /*0a00*/  FSEL R2, R4, R2, !P0 ;  /* 0x0000000204027208 */ /* 0x000fe40004000000 */
[----:B------:R-:W-:-:S05]  /*0a10*/  FSEL R3, R5, R3, !P0 ;  /* 0x0000000305037208 */ /* 0x000fca0004000000 */
[----:B------:R-:W-:Y:S01]  /*0a20*/  STG.E.64 desc[UR4][R6.64], R2 ;  /* 0x0000000206007986 */ /* 0x000fe2000c101b04 */
[----:B------:R-:W-:Y:S05]  /*0a30*/  EXIT ;  /* 0x000000000000794d */ /* 0x000fea0003800000 */
.L_x_121:
[----:B------:R-:W0:Y:S02]  /*0a40*/  LDC.64 R2, c[0x0][0x380] ;  /* 0x0000e000ff027b82 */ /* 0x000e240000000a00 */
[----:B0-----:R-:W-:-:S06]  /*0a50*/  IMAD.WIDE R16, R10, 0x8, R2 ;  /* 0x000000080a107825 */ /* 0x001fcc00078e0202 */
[----:B------:R-:W2:Y:S01]  /*0a60*/  LDG.E.64 R16, desc[UR4][R16.64] ;  /* 0x0000000410107981 */ /* 0x000ea2000c1e1b00 */
[----:B------:R-:W-:Y:S01]  /*0a70*/  BSSY.RECONVERGENT B0, `(.L_x_75) ;  /* 0x0000017000007945 */ /* 0x000fe20003800200 */
[----:B--2---:R-:W-:-:S14]  /*0a80*/  DSETP.NEU.AND P0, PT, |R16|, +INF , PT ;  /* 0x7ff000001000742a */ /* 0x004fdc0003f0d200 */
[----:B------:R-:W-:Y:S01]  /*0a90*/  @!P0 DMUL R2, RZ, R16 ;  /* 0x00000010ff028228 */ /* 0x000fe20000000000 */
[----:B------:R-:W-:Y:S01]  /*0aa0*/  @!P0 IMAD.MOV.U32 R0, RZ, RZ, RZ ;  /* 0x000000ffff008224 */ /* 0x000fe200078e00ff */
[----:B------:R-:W-:Y:S09]  /*0ab0*/  @!P0 BRA `(.L_x_76) ;  /* 0x0000000000488947 */ /* 0x000ff20003800000 */
[----:B------:R-:W-:Y:S01]  /*0ac0*/  UMOV UR6, 0x6dc9c883 ;  /* 0x6dc9c88300067882 */ /* 0x000fe20000000000 */
[----:B------:R-:W-:Y:S01]  /*0ad0*/  UMOV UR7, 0x3fe45f30 ;  /* 0x3fe45f3000077882 */ /* 0x000fe20000000000 */
[C---:B------:R-:W-:Y:S02]  /*0ae0*/  DSETP.GE.AND P0, PT, |R16|.reuse, 2.14748364800000000000e+09, PT ;  /* 0x41e000001000742a */ /* 0x040fe40003f06200 */
        /* <DEDUP_REMOVED lines=15> */
.L_x_76:
[----:B------:R-:W-:Y:S05]  /*0be0*/  BSYNC.RECONVERGENT B0 ;  /* 0x0000000000007941 */ /* 0x000fea0003800200 */
.L_x_75:
        /* <DEDUP_REMOVED lines=33> */
.L_x_67:
[----:B------:R-:W-:-:S13]  /*0e00*/  ISETP.GT.AND P0, PT, R0, 0x5, PT ;  /* 0x000000050000780c */ /* 0x000fda0003f04270 */
[----:B------:R-:W-:Y:S05]  /*0e10*/  @P0 BRA `(.L_x_77) ;  /* 0x0000000c00440947 */ /* 0x000fea0003800000 */
[----:B------:R-:W-:-:S05]  /*0e20*/  VIADD R0, R0, 0xfffffffc ;  /* 0xfffffffc00007836 */ /* 0x000fca0000000000 */
[----:B------:R-:W-:-:S05]  /*0e30*/  VIMNMX.U32 R0, PT, PT, R0, 0x2, PT ;  /* 0x0000000200007848 */ /* 0x000fca0003fe0000 */
[----:B------:R-:W-:-:S04]  /*0e40*/  IMAD.SHL.U32 R0, R0, 0x4, RZ ;  /* 0x0000000400007824 */ /* 0x000fc800078e00ff */
[----:B------:R-:W0:Y:S02]  /*0e50*/  LDC R2, c[0x2][R0+0x18] ;  /* 0x0080060000027b82 */ /* 0x000e240000000800 */
[----:B0-----:R-:W-:-:S04]  /*0e60*/  SHF.R.S32.HI R3, RZ, 0x1f, R2 ;  /* 0x0000001fff037819 */ /* 0x001fc80000011402 */
.L_x_124:
[----:B------:R-:W-:Y:S05]  /*0e70*/  BRX R2 -0xe80                                                       (*"BRANCH_TARGETS .L_x_125,.L_x_126,.L_x_119"*) ;  /* 0xfffffff002607949 */ /* 0x000fea000383ffff */
.L_x_126:
[----:B------:R-:W0:Y:S02]  /*0e80*/  LDC.64 R2, c[0x0][0x380] ;  /* 0x0000e000ff027b82 */ /* 0x000e240000000a00 */
[----:B0-----:R-:W-:-:S06]  /*0e90*/  IMAD.WIDE R2, R10, 0x8, R2 ;  /* 0x000000080a027825 */ /* 0x001fcc00078e0202 */
[----:B------:R-:W2:Y:S01]  /*0ea0*/  LDG.E.64 R2, desc[UR4][R2.64] ;  /* 0x0000000402027981 */ /* 0x000ea2000c1e1b00 */
[----:B------:R-:W-:Y:S01]  /*0eb0*/  UMOV UR6, 0x24dd2f1a ;  /* 0x24dd2f1a00067882 */ /* 0x000fe20000000000 */
[----:B------:R-:W-:Y:S01]  /*0ec0*/  UMOV UR7, 0x3fe4f922 ;  /* 0x3fe4f92200077882 */ /* 0x000fe20000000000 */
[----:B------:R-:W-:Y:S01]  /*0ed0*/  BSSY.RECONVERGENT B0, `(.L_x_78) ;  /* 0x0000061000007945 */ /* 0x000fe20003800200 */
[----:B--2---:R-:W-:Y:S01]  /*0ee0*/  LOP3.LUT R5, R3, 0x7fffffff, RZ, 0xc0, !PT ;  /* 0x7fffffff03057812 */ /* 0x004fe200078ec0ff */
[----:B------:R-:W-:-:S06]  /*0ef0*/  IMAD.MOV.U32 R4, RZ, RZ, R2 ;  /* 0x000000ffff047224 */ /* 0x000fcc00078e0002 */
[----:B------:R-:W-:-:S14]  /*0f00*/  DSETP.GE.AND P0, PT, R4, UR6, PT ;  /* 0x0000000604007e2a */ /* 0x000fdc000bf06000 */
[----:B------:R-:W-:Y:S05]  /*0f10*/  @!P0 BRA `(.L_x_79) ;  /* 0x0000000000e48947 */ /* 0x000fea0003800000 */
[----:B------:R-:W-:Y:S01]  /*0f20*/  DADD R8, R4, R4 ;  /* 0x0000000004087229 */ /* 0x000fe20000000004 */
[----:B------:R-:W-:Y:S01]  /*0f30*/  UMOV UR6, 0xfefa39ef ;  /* 0xfefa39ef00067882 */ /* 0x000fe20000000000 */
[----:B------:R-:W-:Y:S01]  /*0f40*/  UMOV UR7, 0x3fe62e42 ;  /* 0x3fe62e4200077882 */ /* 0x000fe20000000000 */
[----:B------:R-:W-:Y:S01]  /*0f50*/  IMAD.MOV.U32 R12, RZ, RZ, -0x7649667 ;  /* 0xf89b6999ff0c7424 */ /* 0x000fe200078e00ff */
[----:B------:R-:W-:Y:S01]  /*0f60*/  ISETP.GT.U32.AND P0, PT, R5, 0x40330fc1, PT ;  /* 0x40330fc10500780c */ /* 0x000fe20003f04070 */
[----:B------:R-:W-:Y:S01]  /*0f70*/  IMAD.MOV.U32 R13, RZ, RZ, 0x3e928a27 ;  /* 0x3e928a27ff0d7424 */ /* 0x000fe200078e00ff */
[----:B------:R-:W0:Y:S02]  /*0f80*/  F2F.F32.F64 R0, R8 ;  /* 0x0000000800007310 */ /* 0x000e240000301000 */
[----:B0-----:R-:W-:-:S06]  /*0f90*/  FMUL R0, R0, 1.4426950216293334961 ;  /* 0x3fb8aa3b00007820 */ /* 0x001fcc0000400000 */
[----:B------:R-:W0:Y:S08]  /*0fa0*/  FRND R0, R0 ;  /* 0x0000000000007307 */ /* 0x000e300000201000 */
[----:B0-----:R0:W1:Y:S08]  /*0fb0*/  F2F.F64.F32 R6, R0 ;  /* 0x0000000000067310 */ /* 0x0010700000201800 */
[----:B0-----:R-:W0:Y:S01]  /*0fc0*/  MUFU.EX2 R0, R0 ;  /* 0x0000000000007308 */ /* 0x001e220000000800 */
[----:B-1----:R-:W-:Y:S01]  /*0fd0*/  DFMA R6, R6, -UR6, R8 ;  /* 0x8000000606067c2b */ /* 0x002fe20008000008 */
[----:B------:R-:W-:Y:S01]  /*0fe0*/  UMOV UR6, 0xa4741b81 ;  /* 0xa4741b8100067882 */ /* 0x000fe20000000000 */
[----:B------:R-:W-:-:S06]  /*0ff0*/  UMOV UR7, 0x3e5ae904 ;  /* 0x3e5ae90400077882 */ /* 0x000fcc0000000000 */
[C---:B------:R-:W-:Y:S01]  /*1000*/  DFMA R12, R6.reuse, UR6, R12 ;  /* 0x00000006060c7c2b */ /* 0x040fe2000800000c */
[----:B------:R-:W-:Y:S01]  /*1010*/  UMOV UR6, 0x15ff7e07 ;  /* 0x15ff7e0700067882 */ /* 0x000fe20000000000 */
[----:B------:R-:W-:Y:S01]  /*1020*/  UMOV UR7, 0x3ec71de7 ;  /* 0x3ec71de700077882 */ /* 0x000fe20000000000 */
[----:B0-----:R-:W0:Y:S05]  /*1030*/  F2F.F64.F32 R8, R0 ;  /* 0x0000000000087310 */ /* 0x001e2a0000201800 */
[----:B------:R-:W-:Y:S01]  /*1040*/  DFMA R12, R6, R12, UR6 ;  /* 0x00000006060c7e2b */ /* 0x000fe2000800000c */
[----:B------:R-:W-:Y:S01]  /*1050*/  UMOV UR6, 0x6b0ac45a ;  /* 0x6b0ac45a00067882 */ /* 0x000fe20000000000 */
[----:B------:R-:W-:-:S06]  /*1060*/  UMOV UR7, 0x3efa019a ;  /* 0x3efa019a00077882 */ /* 0x000fcc0000000000 */
[----:B------:R-:W-:Y:S01]  /*1070*/  DFMA R12, R6, R12, UR6 ;  /* 0x00000006060c7e2b */ /* 0x000fe2000800000c */
[----:B------:R-:W-:Y:S01]  /*1080*/  UMOV UR6, 0x17eed94f ;  /* 0x17eed94f00067882 */ /* 0x000fe20000000000 */
[----:B------:R-:W-:Y:S01]  /*1090*/  UMOV UR7, 0x3f2a01a0 ;  /* 0x3f2a01a000077882 */ /* 0x000fe20000000000 */
[----:B0-----:R-:W-:-:S05]  /*10a0*/  DADD R14, -R8, 1 ;  /* 0x3ff00000080e7429 */ /* 0x001fca0000000100 */
        /* <DEDUP_REMOVED lines=16> */
[----:B------:R-:W-:-:S08]  /*11b0*/  DMUL R12, R6, R12 ;  /* 0x0000000c060c7228 */ /* 0x000fd00000000000 */
[----:B------:R-:W-:Y:S01]  /*11c0*/  DFMA R12, R6, R12, R6 ;  /* 0x0000000c060c722b */ /* 0x000fe20000000006 */
[----:B------:R-:W-:-:S07]  /*11d0*/  IMAD.MOV.U32 R6, RZ, RZ, RZ ;  /* 0x000000ffff067224 */ /* 0x000fce00078e00ff */
[----:B------:R-:W-:-:S08]  /*11e0*/  DFMA R12, -R12, R8, R14 ;  /* 0x000000080c0c722b */ /* 0x000fd0000000010e */
[----:B------:R-:W-:-:S06]  /*11f0*/  DADD R12, -R12, 2 ;  /* 0x400000000c0c7429 */ /* 0x000fcc0000000100 */
[----:B------:R-:W0:Y:S02]  /*1200*/  MUFU.RCP64H R7, R13 ;  /* 0x0000000d00077308 */ /* 0x000e240000001800 */
[----:B0-----:R-:W-:-:S08]  /*1210*/  DFMA R8, -R12, R6, 1 ;  /* 0x3ff000000c08742b */ /* 0x001fd00000000106 */
[----:B------:R-:W-:-:S08]  /*1220*/  DFMA R8, R8, R8, R8 ;  /* 0x000000080808722b */ /* 0x000fd00000000008 */
[----:B------:R-:W-:Y:S01]  /*1230*/  DFMA R8, R6, R8, R6 ;  /* 0x000000080608722b */ /* 0x000fe20000000006 */
[----:B------:R-:W-:Y:S02]  /*1240*/  IMAD.MOV.U32 R6, RZ, RZ, 0x0 ;  /* 0x00000000ff067424 */ /* 0x000fe400078e00ff */
[----:B------:R-:W-:-:S06]  /*1250*/  IMAD.MOV.U32 R7, RZ, RZ, 0x40000000 ;  /* 0x40000000ff077424 */ /* 0x000fcc00078e00ff */
[----:B------:R-:W-:-:S10]  /*1260*/  DFMA R8, R8, -R6, 1 ;  /* 0x3ff000000808742b */ /* 0x000fd40000000806 */
[----:B------:R-:W-:Y:S02]  /*1270*/  FSEL R5, R9, 1.875, !P0 ;  /* 0x3ff0000009057808 */ /* 0x000fe40004000000 */
[----:B------:R-:W-:Y:S02]  /*1280*/  FSEL R2, R8, RZ, !P0 ;  /* 0x000000ff08027208 */ /* 0x000fe40004000000 */
[----:B------:R-:W-:Y:S01]  /*1290*/  LOP3.LUT R3, R5, 0x80000000, R3, 0xb8, !PT ;  /* 0x8000000005037812 */ /* 0x000fe200078eb803 */
[----:B------:R-:W-:Y:S06]  /*12a0*/  BRA `(.L_x_80) ;  /* 0x00000000008c7947 */ /* 0x000fec0003800000 */
.L_x_79:
[----:B------:R-:W-:Y:S01]  /*12b0*/  DMUL R4, R2, R2 ;  /* 0x0000000202047228 */ /* 0x000fe20000000000 */
[----:B------:R-:W-:Y:S01]  /*12c0*/  IMAD.MOV.U32 R6, RZ, RZ, 0x420afc3d ;  /* 0x420afc3dff067424 */ /* 0x000fe200078e00ff */
[----:B------:R-:W-:Y:S01]  /*12d0*/  UMOV UR6, 0xe2f5e964 ;  /* 0xe2f5e96400067882 */ /* 0x000fe20000000000 */
[----:B------:R-:W-:Y:S01]  /*12e0*/  IMAD.MOV.U32 R7, RZ, RZ, 0x3f14359f ;  /* 0x3f14359fff077424 */ /* 0x000fe200078e00ff */
[----:B------:R-:W-:-:S05]  /*12f0*/  UMOV UR7, 0x3ef0bc46 ;  /* 0x3ef0bc4600077882 */ /* 0x000fca0000000000 */
[----:B------:R-:W-:Y:S01]  /*1300*/  DFMA R6, R4, -UR6, R6 ;  /* 0x8000000604067c2b */ /* 0x000fe20008000006 */
[----:B------:R-:W-:Y:S01]  /*1310*/  UMOV UR6, 0x728c5d84 ;  /* 0x728c5d8400067882 */ /* 0x000fe20000000000 */
[----:B------:R-:W-:-:S06]  /*1320*/  UMOV UR7, 0x3f2df9f0 ;  /* 0x3f2df9f000077882 */ /* 0x000fcc0000000000 */
[----:B------:R-:W-:Y:S01]  /*1330*/  DFMA R6, R4, R6, -UR6 ;  /* 0x8000000604067e2b */ /* 0x000fe20008000006 */
[----:B------:R-:W-:Y:S01]  /*1340*/  UMOV UR6, 0xcec4f033 ;  /* 0xcec4f03300067882 */ /* 0x000fe20000000000 */
[----:B------:R-:W-:-:S06]  /*1350*/  UMOV UR7, 0x3f4337d1 ;  /* 0x3f4337d100077882 */ /* 0x000fcc0000000000 */
[----:B------:R-:W-:Y:S01]  /*1360*/  DFMA R6, R4, R6, UR6 ;  /* 0x0000000604067e2b */ /* 0x000fe20008000006 */
        /* <DEDUP_REMOVED lines=20> */
[----:B------:R-:W-:-:S08]  /*14b0*/  DFMA R6, R4, R6, -UR6 ;  /* 0x8000000604067e2b */ /* 0x000fd00008000006 */
[----:B------:R-:W-:-:S08]  /*14c0*/  DFMA R6, R4, R6, RZ ;  /* 0x000000060406722b */ /* 0x000fd000000000ff */
[----:B------:R-:W-:-:S11]  /*14d0*/  DFMA R2, R2, R6, R2 ;  /* 0x000000060202722b */ /* 0x000fd60000000002 */
.L_x_80:
[----:B------:R-:W-:Y:S05]  /*14e0*/  BSYNC.RECONVERGENT B0 ;  /* 0x0000000000007941 */ /* 0x000fea0003800200 */
.L_x_78:
[----:B------:R-:W0:Y:S02]  /*14f0*/  LDC.64 R4, c[0x0][0x388] ;  /* 0x0000e200ff047b82 */ /* 0x000e240000000a00 */
[----:B0-----:R-:W-:-:S05]  /*1500*/  IMAD.WIDE R4, R10, 0x8, R4 ;  /* 0x000000080a047825 */ /* 0x001fca00078e0204 */
[----:B------:R-:W-:Y:S01]  /*1510*/  STG.E.64 desc[UR4][R4.64], R2 ;  /* 0x0000000204007986 */ /* 0x000fe2000c101b04 */
[----:B------:R-:W-:Y:S05]  /*1520*/  EXIT ;  /* 0x000000000000794d */ /* 0x000fea0003800000 */
.L_x_125:
[----:B------:R-:W0:Y:S02]  /*1530*/  LDC.64 R2, c[0x0][0x380] ;  /* 0x0000e000ff027b82 */ /* 0x000e240000000a00 */
[----:B0-----:R-:W-:-:S06]  /*1540*/  IMAD.WIDE R16, R10, 0x8, R2 ;  /* 0x000000080a107825 */ /* 0x001fcc00078e0202 */
[----:B------:R-:W2:Y:S01]  /*1550*/  LDG.E.64 R16, desc[UR4][R16.64] ;  /* 0x0000000410107981 */ /* 0x000ea2000c1e1b00 */
[----:B------:R-:W-:Y:S01]  /*1560*/  BSSY.RECONVERGENT B0, `(.L_x_81) ;  /* 0x000001c000007945 */ /* 0x000fe20003800200 */
[----:B--2---:R-:W-:-:S14]  /*1570*/  DSETP.NEU.AND P1, PT, |R16|, +INF , PT ;  /* 0x7ff000001000742a */ /* 0x004fdc0003f2d200 */
[----:B------:R-:W-:Y:S01]  /*1580*/  @!P1 DMUL R2, RZ, R16 ;  /* 0x00000010ff029228 */ /* 0x000fe20000000000 */
[----:B------:R-:W-:Y:S01]  /*1590*/  @!P1 PLOP3.LUT P0, PT, PT, PT, PT, 0x80, 0x8 ;  /* 0x000000000008981c */ /* 0x000fe20003f0f070 */
[----:B------:R-:W-:-:S12]  /*15a0*/  @!P1 BRA `(.L_x_82) ;  /* 0x00000000005c9947 */ /* 0x000fd80003800000 */
[----:B------:R-:W-:Y:S01]  /*15b0*/  UMOV UR6, 0x6dc9c883 ;  /* 0x6dc9c88300067882 */ /* 0x000fe20000000000 */
[----:B------:R-:W-:Y:S01]  /*15c0*/  UMOV UR7, 0x3fe45f30 ;  /* 0x3fe45f3000077882 */ /* 0x000fe20000000000 */
[C---:B------:R-:W-:Y:S01]  /*15d0*/  DSETP.GE.AND P0, PT, |R16|.reuse, 2.14748364800000000000e+09, PT ;  /* 0x41e000001000742a */ /* 0x040fe20003f06200 */
[----:B------:R-:W-:Y:S01]  /*15e0*/  BSSY.RECONVERGENT B1, `(.L_x_83) ;  /* 0x0000011000017945 */ /* 0x000fe20003800200 */
[----:B------:R-:W-:Y:S01]  /*15f0*/  DMUL R4, R16, UR6 ;  /* 0x0000000610047c28 */ /* 0x000fe20008000000 */
[----:B------:R-:W-:Y:S01]  /*1600*/  UMOV UR6, 0x54442d18 ;  /* 0x54442d1800067882 */ /* 0x000fe20000000000 */
[----:B------:R-:W-:-:S08]  /*1610*/  UMOV UR7, 0x3ff921fb ;  /* 0x3ff921fb00077882 */ /* 0x000fd00000000000 */
        /* <DEDUP_REMOVED lines=12> */
[----:B------:R-:W-:-:S07]  /*16e0*/  IMAD.MOV.U32 R4, RZ, RZ, R0 ;  /* 0x000000ffff047224 */ /* 0x000fce00078e0000 */
.L_x_84:
[----:B------:R-:W-:Y:S05]  /*16f0*/  BSYNC.RECONVERGENT B1 ;  /* 0x0000000000017941 */ /* 0x000fea0003800200 */
.L_x_83:
[----:B------:R-:W-:-:S04]  /*1700*/  LOP3.LUT R4, R4, 0x1, RZ, 0xc0, !PT ;  /* 0x0000000104047812 */ /* 0x000fc800078ec0ff */
[----:B------:R-:W-:-:S13]  /*1710*/  ISETP.NE.U32.AND P0, PT, R4, 0x1, PT ;  /* 0x000000010400780c */ /* 0x000fda0003f05070 */
.L_x_82:
[----:B------:R-:W-:Y:S05]  /*1720*/  BSYNC.RECONVERGENT B0 ;  /* 0x0000000000007941 */ /* 0x000fea0003800200 */
.L_x_81:
[----:B------:R-:W-:Y:S01]  /*1730*/  DMUL R4, R2, R2 ;  /* 0x0000000202047228 */ /* 0x000fe20000000000 */
[----:B------:R-:W-:Y:S01]  /*1740*/  IMAD.MOV.U32 R6, RZ, RZ, 0x5b27ebb1 ;  /* 0x5b27ebb1ff067424 */ /* 0x000fe200078e00ff */
[----:B------:R-:W-:Y:S01]  /*1750*/  UMOV UR6, 0x2799bcb9 ;  /* 0x2799bcb900067882 */ /* 0x000fe20000000000 */
[----:B------:R-:W-:Y:S01]  /*1760*/  IMAD.MOV.U32 R7, RZ, RZ, 0x3ef9757c ;  /* 0x3ef9757cff077424 */ /* 0x000fe200078e00ff */
[----:B------:R-:W-:Y:S01]  /*1770*/  UMOV UR7, 0x3ee48dac ;  /* 0x3ee48dac00077882 */ /* 0x000fe20000000000 */
[----:B------:R-:W0:Y:S01]  /*1780*/  LDC.64 R8, c[0x0][0x388] ;  /* 0x0000e200ff087b82 */ /* 0x000e220000000a00 */
[----:B------:R-:W-:Y:S03]  /*1790*/  BSSY.RECONVERGENT B0, `(.L_x_85) ;  /* 0x0000037000007945 */ /* 0x000fe60003800200 */
[----:B------:R-:W-:Y:S01]  /*17a0*/  DFMA R6, R4, UR6, -R6 ;  /* 0x0000000604067c2b */ /* 0x000fe20008000806 */
[----:B------:R-:W-:Y:S01]  /*17b0*/  UMOV UR6, 0xfd91e04 ;  /* 0x0fd91e0400067882 */ /* 0x000fe20000000000 */
[----:B------:R-:W-:-:S06]  /*17c0*/  UMOV UR7, 0x3f0980e9 ;  /* 0x3f0980e900077882 */ /* 0x000fcc0000000000 */
[----:B------:R-:W-:Y:S01]  /*17d0*/  DFMA R6, R4, R6, UR6 ;  /* 0x0000000604067e2b */ /* 0x000fe20008000006 */
[----:B------:R-:W-:Y:S01]  /*17e0*/  UMOV UR6, 0x417d7e1d ;  /* 0x417d7e1d00067882 */ /* 0x000fe20000000000 */
[----:B------:R-:W-:-:S06]  /*17f0*/  UMOV UR7, 0x3efae2b0 ;  /* 0x3efae2b000077882 */ /* 0x000fcc0000000000 */
[----:B------:R-:W-:Y:S01]  /*1800*/  DFMA R6, R4, R6, -UR6 ;  /* 0x8000000604067e2b */ /* 0x000fe20008000006 */
[----:B------:R-:W-:Y:S01]  /*1810*/  UMOV UR6, 0x41bfba57 ;  /* 0x41bfba5700067882 */ /* 0x000fe20000000000 */
[----:B------:R-:W-:Y:S01]  /*1820*/  UMOV UR7, 0x3f119f53 ;  /* 0x3f119f5300077882 */ /* 0x000fe20000000000 */
[----:B0-----:R-:W-:-:S05]  /*1830*/  IMAD.WIDE R14, R10, 0x8, R8 ;  /* 0x000000080a0e7825 */ /* 0x001fca00078e0208 */
        /* <DEDUP_REMOVED lines=33> */
[----:B------:R-:W-:Y:S10]  /*1a50*/  @P0 BRA `(.L_x_86) ;  /* 0x0000000000280947 */ /* 0x000ff40003800000 */
[----:B------:R-:W0:Y:S01]  /*1a60*/  MUFU.RCP64H R9, R5 ;  /* 0x0000000500097308 */ /* 0x000e220000001800 */
[----:B------:R-:W-:-:S06]  /*1a70*/  IMAD.MOV.U32 R8, RZ, RZ, RZ ;  /* 0x000000ffff087224 */ /* 0x000fcc00078e00ff */
[----:B0-----:R-:W-:-:S08]  /*1a80*/  DFMA R6, -R4, R8, 1 ;  /* 0x3ff000000406742b */ /* 0x001fd00000000108 */
[----:B------:R-:W-:Y:S02]  /*1a90*/  DFMA R10, R6, R6, R6 ;  /* 0x00000006060a722b */ /* 0x000fe40000000006 */
[----:B------:R-:W-:-:S06]  /*1aa0*/  DADD R6, R4, -R2 ;  /* 0x0000000004067229 */ /* 0x000fcc0000000802 */
[----:B------:R-:W-:Y:S02]  /*1ab0*/  DFMA R10, R8, R10, R8 ;  /* 0x0000000a080a722b */ /* 0x000fe40000000008 */
[----:B------:R-:W-:-:S06]  /*1ac0*/  DFMA R6, R12, R2, -R6 ;  /* 0x000000020c06722b */ /* 0x000fcc0000000806 */
[----:B------:R-:W-:-:S08]  /*1ad0*/  DFMA R2, R4, -R10, 1 ;  /* 0x3ff000000402742b */ /* 0x000fd0000000080a */
[----:B------:R-:W-:-:S08]  /*1ae0*/  DFMA R2, R6, -R10, R2 ;  /* 0x8000000a0602722b */ /* 0x000fd00000000002 */
[----:B------:R-:W-:-:S11]  /*1af0*/  DFMA R4, -R10, R2, -R10 ;  /* 0x000000020a04722b */ /* 0x000fd6000000090a */
.L_x_86:
[----:B------:R-:W-:Y:S05]  /*1b00*/  BSYNC.RECONVERGENT B0 ;  /* 0x0000000000007941 */ /* 0x000fea0003800200 */
.L_x_85:
[----:B------:R-:W-:Y:S01]  /*1b10*/  STG.E.64 desc[UR4][R14.64], R4 ;  /* 0x000000040e007986 */ /* 0x000fe2000c101b04 */
[----:B------:R-:W-:Y:S05]  /*1b20*/  EXIT ;  /* 0x000000000000794d */ /* 0x000fea0003800000 */
.L_x_77:
[----:B------:R-:W-:-:S05]  /*1b30*/  IMAD.MOV.U32 R3, RZ, RZ, -0x6 ;  /* 0xfffffffaff037424 */ /* 0x000fca00078e00ff */
[----:B------:R-:W-:-:S05]  /*1b40*/  VIADDMNMX.U32 R0, R0, R3, 0x3, PT ;  /* 0x0000000300007446 */ /* 0x000fca0003800003 */
[----:B------:R-:W-:-:S04]  /*1b50*/  IMAD.SHL.U32 R0, R0, 0x4, RZ ;  /* 0x0000000400007824 */ /* 0x000fc800078e00ff */
[----:B------:R-:W0:Y:S02]  /*1b60*/  LDC R2, c[0x2][R0+0x24] ;  /* 0x0080090000027b82 */ /* 0x000e240000000800 */
[----:B0-----:R-:W-:-:S04]  /*1b70*/  SHF.R.S32.HI R3, RZ, 0x1f, R2 ;  /* 0x0000001fff037819 */ /* 0x001fc80000011402 */
.L_x_128:
[----:B------:R-:W-:Y:S05]  /*1b80*/  BRX R2 -0x1b90                                                      (*"BRANCH_TARGETS .L_x_129,.L_x_130,.L_x_131,.L_x_119"*) ;  /* 0xffffffe4021c7949 */ /* 0x000fea000383ffff */
.L_x_131:
[----:B------:R-:W0:Y:S02]  /*1b90*/  LDC.64 R2, c[0x0][0x380] ;  /* 0x0000e000ff027b82 */ /* 0x000e240000000a00 */
[----:B0-----:R-:W-:-:S05]  /*1ba0*/  IMAD.WIDE R6, R10, 0x8, R2 ;  /* 0x000000080a067825 */ /* 0x001fca00078e0202 */
[----:B------:R-:W2:Y:S01]  /*1bb0*/  LDG.E.64 R2, desc[UR4][R6.64] ;  /* 0x0000000406027981 */ /* 0x000ea2000c1e1b00 */
[----:B------:R-:W-:Y:S01]  /*1bc0*/  BSSY.RECONVERGENT B0, `(.L_x_87) ;  /* 0x0000053000007945 */ /* 0x000fe20003800200 */
[----:B--2---:R-:W-:Y:S01]  /*1bd0*/  ISETP.GT.AND P0, PT, R3, 0xfffff, PT ;  /* 0x000fffff0300780c */ /* 0x004fe20003f04270 */
[----:B------:R-:W-:Y:S02]  /*1be0*/  IMAD.MOV.U32 R4, RZ, RZ, R2 ;  /* 0x000000ffff047224 */ /* 0x000fe400078e0002 */
[----:B------:R-:W-:-:S10]  /*1bf0*/  IMAD.MOV.U32 R5, RZ, RZ, R3 ;  /* 0x000000ffff057224 */ /* 0x000fd400078e0003 */
[----:B------:R-:W-:-:S10]  /*1c00*/  @!P0 DMUL R4, R4, 1.80143985094819840000e+16 ;  /* 0x4350000004048828 */ /* 0x000fd40000000000 */
[----:B------:R-:W-:Y:S02]  /*1c10*/  @!P0 IMAD.MOV.U32 R3, RZ, RZ, R5 ;  /* 0x000000ffff038224 */ /* 0x000fe400078e0005 */
[----:B------:R-:W-:Y:S02]  /*1c20*/  @!P0 IMAD.MOV.U32 R2, RZ, RZ, R4 ;  /* 0x000000ffff028224 */ /* 0x000fe400078e0004 */
[----:B------:R-:W-:-:S05]  /*1c30*/  VIADD R0, R3, 0xffffffff ;  /* 0xffffffff03007836 */ /* 0x000fca0000000000 */
[----:B------:R-:W-:Y:S01]  /*1c40*/  ISETP.GT.U32.AND P1, PT, R0, 0x7feffffe, PT ;  /* 0x7feffffe0000780c */ /* 0x000fe20003f24070 */
[----:B------:R-:W-:Y:S02]  /*1c50*/  IMAD.MOV.U32 R0, RZ, RZ, -0x3ff ;  /* 0xfffffc01ff007424 */ /* 0x000fe400078e00ff */
[----:B------:R-:W-:-:S10]  /*1c60*/  @!P0 IMAD.MOV.U32 R0, RZ, RZ, -0x435 ;  /* 0xfffffbcbff008424 */ /* 0x000fd400078e00ff */
[----:B------:R-:W-:Y:S05]  /*1c70*/  @P1 BRA `(.L_x_88) ;  /* 0x0000000400041947 */ /* 0x000fea0003800000 */
[----:B------:R-:W-:Y:S01]  /*1c80*/  LOP3.LUT R4, R3, 0xfffff, RZ, 0xc0, !PT ;  /* 0x000fffff03047812 */ /* 0x000fe200078ec0ff */
[----:B------:R-:W-:Y:S01]  /*1c90*/  IMAD.MOV.U32 R6, RZ, RZ, RZ ;  /* 0x000000ffff067224 */ /* 0x000fe200078e00ff */
[----:B------:R-:W-:Y:S01]  /*1ca0*/  UMOV UR6, 0x3ae80f1e ;  /* 0x3ae80f1e00067882 */ /* 0x000fe20000000000 */
[----:B------:R-:W-:Y:S01]  /*1cb0*/  IMAD.MOV.U32 R16, RZ, RZ, -0x748574fc ;  /* 0x8b7a8b04ff107424 */ /* 0x000fe200078e00ff */
[----:B------:R-:W-:Y:S01]  /*1cc0*/  LOP3.LUT R5, R4, 0x3ff00000, RZ, 0xfc, !PT ;  /* 0x3ff0000004057812 */ /* 0x000fe200078efcff */
[----:B------:R-:W-:Y:S01]  /*1cd0*/  IMAD.MOV.U32 R4, RZ, RZ, R2 ;  /* 0x000000ffff047224 */ /* 0x000fe200078e0002 */
[----:B------:R-:W-:Y:S01]  /*1ce0*/  UMOV UR7, 0x3eb1380b ;  /* 0x3eb1380b00077882 */ /* 0x000fe20000000000 */
[----:B------:R-:W-:Y:S01]  /*1cf0*/  IMAD.MOV.U32 R17, RZ, RZ, 0x3ed0ee25 ;  /* 0x3ed0ee25ff117424 */ /* 0x000fe200078e00ff */
[----:B------:R-:W-:Y:S01]  /*1d00*/  ISETP.GE.U32.AND P0, PT, R5, 0x3ff6a09f, PT ;  /* 0x3ff6a09f0500780c */ /* 0x000fe20003f06070 */
[----:B------:R-:W-:Y:S01]  /*1d10*/  IMAD.MOV.U32 R19, RZ, RZ, 0x43300000 ;  /* 0x43300000ff137424 */ /* 0x000fe200078e00ff */
[----:B------:R-:W-:Y:S01]  /*1d20*/  LEA.HI R0, R3, R0, RZ, 0xc ;  /* 0x0000000003007211 */ /* 0x000fe200078f60ff */
[----:B------:R-:W-:Y:S01]  /*1d30*/  UMOV UR8, 0x80000000 ;  /* 0x8000000000087882 */ /* 0x000fe20000000000 */
[----:B------:R-:W-:-:S09]  /*1d40*/  UMOV UR9, 0x43300000 ;  /* 0x4330000000097882 */ /* 0x000fd20000000000 */
[----:B------:R-:W-:Y:S02]  /*1d50*/  @P0 VIADD R7, R5, 0xfff00000 ;  /* 0xfff0000005070836 */ /* 0x000fe40000000000 */
[----:B------:R-:W-:Y:S02]  /*1d60*/  @P0 VIADD R0, R0, 0x1 ;  /* 0x0000000100000836 */ /* 0x000fe40000000000 */
[----:B------:R-:W-:-:S03]  /*1d70*/  @P0 IMAD.MOV.U32 R5, RZ, RZ, R7 ;  /* 0x000000ffff050224 */ /* 0x000fc600078e0007 */
[----:B------:R-:W-:-:S03]  /*1d80*/  LOP3.LUT R18, R0, 0x80000000, RZ, 0x3c, !PT ;  /* 0x8000000000127812 */ /* 0x000fc600078e3cff */
[C---:B------:R-:W-:Y:S02]  /*1d90*/  DADD R14, R4.reuse, 1 ;  /* 0x3ff00000040e7429 */ /* 0x040fe40000000000 */
[----:B------:R-:W-:-:S04]  /*1da0*/  DADD R4, R4, -1 ;  /* 0xbff0000004047429 */ /* 0x000fc80000000000 */
[----:B------:R-:W0:Y:S02]  /*1db0*/  MUFU.RCP64H R7, R15 ;  /* 0x0000000f00077308 */ /* 0x000e240000001800 */
[----:B0-----:R-:W-:-:S08]  /*1dc0*/  DFMA R8, -R14, R6, 1 ;  /* 0x3ff000000e08742b */ /* 0x001fd00000000106 */
[----:B------:R-:W-:-:S08]  /*1dd0*/  DFMA R8, R8, R8, R8 ;  /* 0x000000080808722b */ /* 0x000fd00000000008 */
[----:B------:R-:W-:-:S08]  /*1de0*/  DFMA R6, R6, R8, R6 ;  /* 0x000000080606722b */ /* 0x000fd00000000006 */
[----:B------:R-:W-:-:S08]  /*1df0*/  DMUL R8, R4, R6 ;  /* 0x0000000604087228 */ /* 0x000fd00000000000 */
[----:B------:R-:W-:-:S08]  /*1e00*/  DFMA R8, R4, R6, R8 ;  /* 0x000000060408722b */ /* 0x000fd00000000008 */
[----:B------:R-:W-:Y:S02]  /*1e10*/  DMUL R12, R8, R8 ;  /* 0x00000008080c7228 */ /* 0x000fe40000000000 */
[----:B------:R-:W-:-:S06]  /*1e20*/  DADD R2, R4, -R8 ;  /* 0x0000000004027229 */ /* 0x000fcc0000000808 */
[----:B------:R-:W-:Y:S01]  /*1e30*/  DFMA R14, R12, UR6, R16 ;  /* 0x000000060c0e7c2b */ /* 0x000fe20008000010 */
[----:B------:R-:W-:Y:S01]  /*1e40*/  UMOV UR6, 0x9f02676f ;  /* 0x9f02676f00067882 */ /* 0x000fe20000000000 */
[----:B------:R-:W-:Y:S01]  /*1e50*/  UMOV UR7, 0x3ef3b266 ;  /* 0x3ef3b26600077882 */ /* 0x000fe20000000000 */
[----:B------:R-:W-:Y:S02]  /*1e60*/  DADD R16, R2, R2 ;  /* 0x0000000002107229 */ /* 0x000fe40000000002 */
[----:B------:R-:W-:Y:S01]  /*1e70*/  DADD R2, R18, -UR8 ;  /* 0x8000000812027e29 */ /* 0x000fe20008000000 */
[----:B------:R-:W-:Y:S01]  /*1e80*/  UMOV UR8, 0xfefa39ef ;  /* 0xfefa39ef00087882 */ /* 0x000fe20000000000 */
[----:B------:R-:W-:Y:S01]  /*1e90*/  UMOV UR9, 0x3fe62e42 ;  /* 0x3fe62e4200097882 */ /* 0x000fe20000000000 */
[----:B------:R-:W-:Y:S01]  /*1ea0*/  DFMA R14, R12, R14, UR6 ;  /* 0x000000060c0e7e2b */ /* 0x000fe2000800000e */
[----:B------:R-:W-:Y:S01]  /*1eb0*/  UMOV UR6, 0xa9ab0956 ;  /* 0xa9ab095600067882 */ /* 0x000fe20000000000 */
[----:B------:R-:W-:Y:S01]  /*1ec0*/  UMOV UR7, 0x3f1745cb ;  /* 0x3f1745cb00077882 */ /* 0x000fe20000000000 */
[----:B------:R-:W-:-:S02]  /*1ed0*/  DFMA R16, R4, -R8, R16 ;  /* 0x800000080410722b */ /* 0x000fc40000000010 */
[----:B------:R-:W-:-:S03]  /*1ee0*/  DFMA R4, R2, UR8, R8 ;  /* 0x0000000802047c2b */ /* 0x000fc60008000008 */
[----:B------:R-:W-:Y:S01]  /*1ef0*/  DFMA R14, R12, R14, UR6 ;  /* 0x000000060c0e7e2b */ /* 0x000fe2000800000e */
[----:B------:R-:W-:Y:S01]  /*1f00*/  UMOV UR6, 0x2d1b5154 ;  /* 0x2d1b515400067882 */ /* 0x000fe20000000000 */
[----:B------:R-:W-:Y:S01]  /*1f10*/  UMOV UR7, 0x3f3c71c7 ;  /* 0x3f3c71c700077882 */ /* 0x000fe20000000000 */
[----:B------:R-:W-:-:S05]  /*1f20*/  DMUL R16, R6, R16 ;  /* 0x0000001006107228 */ /* 0x000fca0000000000 */
        /* <DEDUP_REMOVED lines=11> */
[----:B------:R-:W-:Y:S02]  /*1fe0*/  UMOV UR7, 0x3fe62e42 ;  /* 0x3fe62e4200077882 */ /* 0x000fe40000000000 */
[----:B------:R-:W-:Y:S01]  /*1ff0*/  DFMA R18, R2, -UR6, R4 ;  /* 0x8000000602127c2b */ /* 0x000fe20008000004 */
[----:B------:R-:W-:Y:S01]  /*2000*/  UMOV UR6, 0x3b39803f ;  /* 0x3b39803f00067882 */ /* 0x000fe20000000000 */
[----:B------:R-:W-:Y:S02]  /*2010*/  UMOV UR7, 0x3c7abc9e ;  /* 0x3c7abc9e00077882 */ /* 0x000fe40000000000 */
[----:B------:R-:W-:-:S04]  /*2020*/  DMUL R14, R12, R14 ;  /* 0x0000000e0c0e7228 */ /* 0x000fc80000000000 */
[----:B------:R-:W-:-:S04]  /*2030*/  DADD R18, -R8, R18 ;  /* 0x0000000008127229 */ /* 0x000fc80000000112 */
[----:B------:R-:W-:-:S08]  /*2040*/  DFMA R14, R8, R14, R16 ;  /* 0x0000000e080e722b */ /* 0x000fd00000000010 */
[----:B------:R-:W-:-:S08]  /*2050*/  DADD R14, R14, -R18 ;  /* 0x000000000e0e7229 */ /* 0x000fd00000000812 */
[----:B------:R-:W-:-:S08]  /*2060*/  DFMA R14, R2, UR6, R14 ;  /* 0x00000006020e7c2b */ /* 0x000fd0000800000e */
[----:B------:R-:W-:Y:S01]  /*2070*/  DADD R4, R4, R14 ;  /* 0x0000000004047229 */ /* 0x000fe2000000000e */
[----:B------:R-:W-:Y:S10]  /*2080*/  BRA `(.L_x_89) ;  /* 0x0000000000187947 */ /* 0x000ff40003800000 */
.L_x_88:
[----:B------:R-:W-:Y:S01]  /*2090*/  IMAD.MOV.U32 R2, RZ, RZ, 0x0 ;  /* 0x00000000ff027424 */ /* 0x000fe200078e00ff */
[----:B------:R-:W-:Y:S01]  /*20a0*/  LOP3.LUT P0, RZ, R5, 0x7fffffff, RZ, 0xc0, !PT ;  /* 0x7fffffff05ff7812 */ /* 0x000fe2000780c0ff */
[----:B------:R-:W-:-:S06]  /*20b0*/  IMAD.MOV.U32 R3, RZ, RZ, 0x7ff00000 ;  /* 0x7ff00000ff037424 */ /* 0x000fcc00078e00ff */
[----:B------:R-:W-:-:S10]  /*20c0*/  DFMA R2, R4, R2, +INF ;  /* 0x7ff000000402742b */ /* 0x000fd40000000002 */
[----:B------:R-:W-:Y:S02]  /*20d0*/  FSEL R4, R2, RZ, P0 ;  /* 0x000000ff02047208 */ /* 0x000fe40000000000 */
[----:B------:R-:W-:-:S07]  /*20e0*/  FSEL R5, R3, -QNAN , P0 ;  /* 0xfff0000003057808 */ /* 0x000fce0000000000 */
.L_x_89:
[----:B------:R-:W-:Y:S05]  /*20f0*/  BSYNC.RECONVERGENT B0 ;  /* 0x0000000000007941 */ /* 0x000fea0003800200 */
.L_x_87:
[----:B------:R-:W0:Y:S02]  /*2100*/  LDC.64 R2, c[0x0][0x388] ;  /* 0x0000e200ff027b82 */ /* 0x000e240000000a00 */
[----:B0-----:R-:W-:-:S05]  /*2110*/  IMAD.WIDE R2, R10, 0x8, R2 ;  /* 0x000000080a027825 */ /* 0x001fca00078e0202 */
[----:B------:R0:W-:Y:S02]  /*2120*/  STG.E.64 desc[UR4][R2.64], R4 ;  /* 0x0000000402007986 */ /* 0x0001e4000c101b04 */
.L_x_119:
[----:B------:R-:W-:Y:S05]  /*2130*/  EXIT ;  /* 0x000000000000794d */ /* 0x000fea0003800000 */
.L_x_129:
[----:B------:R-:W0:Y:S02]  /*2140*/  LDC.64 R2, c[0x0][0x380] ;  /* 0x0000e000ff027b82 */ /* 0x000e240000000a00 */
[----:B0-----:R-:W-:-:S06]  /*2150*/  IMAD.WIDE R2, R10, 0x8, R2 ;  /* 0x000000080a027825 */ /* 0x001fcc00078e0202 */
[----:B------:R-:W2:Y:S01]  /*2160*/  LDG.E.64 R2, desc[UR4][R2.64] ;  /* 0x0000000402027981 */ /* 0x000ea2000c1e1b00 */
[----:B------:R-:W-:Y:S01]  /*2170*/  IMAD.MOV.U32 R4, RZ, RZ, 0x652b82fe ;  /* 0x652b82feff047424 */ /* 0x000fe200078e00ff */
[----:B------:R-:W-:Y:S01]  /*2180*/  UMOV UR6, 0xfefa39ef ;  /* 0xfefa39ef00067882 */ /* 0x000fe20000000000 */
[----:B------:R-:W-:Y:S01]  /*2190*/  IMAD.MOV.U32 R5, RZ, RZ, 0x3ff71547 ;  /* 0x3ff71547ff057424 */ /* 0x000fe200078e00ff */
[----:B------:R-:W-:Y:S01]  /*21a0*/  UMOV UR7, 0x3fe62e42 ;  /* 0x3fe62e4200077882 */ /* 0x000fe20000000000 */
[----:B------:R-:W-:Y:S04]  /*21b0*/  BSSY.RECONVERGENT B0, `(.L_x_90) ;  /* 0x0000039000007945 */ /* 0x000fe80003800200 */
        /* <DEDUP_REMOVED lines=39> */
[----:B------:R-:W-:Y:S02]  /*2430*/  IMAD.MOV.U32 R8, RZ, RZ, R12 ;  /* 0x000000ffff087224 */ /* 0x000fe400078e000c */
[----:B------:R-:W-:Y:S02]  /*2440*/  IMAD.MOV.U32 R7, RZ, RZ, R9 ;  /* 0x000000ffff077224 */ /* 0x000fe400078e0009 */
[----:B------:R-:W-:Y:S01]  /*2450*/  IMAD.MOV.U32 R6, RZ, RZ, R8 ;  /* 0x000000ffff067224 */ /* 0x000fe200078e0008 */
[----:B------:R-:W-:Y:S06]  /*2460*/  @!P0 BRA `(.L_x_91) ;  /* 0x0000000000348947 */ /* 0x000fec0003800000 */
[----:B------:R-:W-:Y:S01]  /*2470*/  FSETP.GEU.AND P2, PT, |R3|, 4.2275390625, PT ;  /* 0x408748000300780b */ /* 0x000fe20003f4e200 */
[C---:B------:R-:W-:Y:S02]  /*2480*/  DADD R6, R2.reuse, +INF ;  /* 0x7ff0000002067429 */ /* 0x040fe40000000000 */
[----:B------:R-:W-:-:S08]  /*2490*/  DSETP.GEU.AND P1, PT, R2, RZ, PT ;  /* 0x000000ff0200722a */ /* 0x000fd00003f2e000 */
[----:B------:R-:W-:Y:S02]  /*24a0*/  FSEL R6, R6, RZ, P1 ;  /* 0x000000ff06067208 */ /* 0x000fe40000800000 */
[----:B------:R-:W-:Y:S01]  /*24b0*/  @!P2 LEA.HI R0, R4, R4, RZ, 0x1 ;  /* 0x000000040400a211 */ /* 0x000fe200078f08ff */
[----:B------:R-:W-:Y:S01]  /*24c0*/  @!P2 IMAD.MOV.U32 R14, RZ, RZ, R12 ;  /* 0x000000ffff0ea224 */ /* 0x000fe200078e000c */
[----:B------:R-:W-:Y:S02]  /*24d0*/  FSEL R7, R7, RZ, P1 ;  /* 0x000000ff07077208 */ /* 0x000fe40000800000 */
[----:B------:R-:W-:-:S05]  /*24e0*/  @!P2 SHF.R.S32.HI R15, RZ, 0x1, R0 ;  /* 0x00000001ff0fa819 */ /* 0x000fca0000011400 */
[----:B------:R-:W-:Y:S02]  /*24f0*/  @!P2 IMAD.IADD R16, R4, 0x1, -R15 ;  /* 0x000000010410a824 */ /* 0x000fe400078e0a0f */
[----:B------:R-:W-:-:S03]  /*2500*/  @!P2 IMAD R15, R15, 0x100000, R13 ;  /* 0x001000000f0fa824 */ /* 0x000fc600078e020d */
[----:B------:R-:W-:Y:S01]  /*2510*/  @!P2 LEA R17, R16, 0x3ff00000, 0x14 ;  /* 0x3ff000001011a811 */ /* 0x000fe200078ea0ff */
[----:B------:R-:W-:-:S06]  /*2520*/  @!P2 IMAD.MOV.U32 R16, RZ, RZ, RZ ;  /* 0x000000ffff10a224 */ /* 0x000fcc00078e00ff */
[----:B------:R-:W-:-:S11]  /*2530*/  @!P2 DMUL R6, R14, R16 ;  /* 0x000000100e06a228 */ /* 0x000fd60000000000 */
.L_x_91:
[----:B------:R-:W-:Y:S05]  /*2540*/  BSYNC.RECONVERGENT B0 ;  /* 0x0000000000007941 */ /* 0x000fea0003800200 */
.L_x_90:
[----:B------:R-:W-:Y:S04]  /*2550*/  BSSY.RECONVERGENT B0, `(.L_x_92) ;  /* 0x000000e000007945 */ /* 0x000fe80003800200 */
[----:B------:R-:W-:Y:S05]  /*2560*/  @!P0 BRA `(.L_x_93) ;  /* 0x0000000000308947 */ /* 0x000fea0003800000 */
        /* <DEDUP_REMOVED lines=12> */
.L_x_93:
[----:B------:R-:W-:Y:S05]  /*2630*/  BSYNC.RECONVERGENT B0 ;  /* 0x0000000000007941 */ /* 0x000fea0003800200 */
.L_x_92:
        /* <DEDUP_REMOVED lines=19> */
[----:B------:R-:W-:Y:S05]  /*2770*/  CALL.REL.NOINC `($__internal_3_$__cuda_sm20_div_rn_f64_full) ;  /* 0x0000000400a07944 */ /* 0x000fea0003c00000 */
[----:B------:R-:W-:Y:S02]  /*2780*/  IMAD.MOV.U32 R2, RZ, RZ, R12 ;  /* 0x000000ffff027224 */ /* 0x000fe400078e000c */
[----:B------:R-:W-:-:S07]  /*2790*/  IMAD.MOV.U32 R3, RZ, RZ, R13 ;  /* 0x000000ffff037224 */ /* 0x000fce00078e000d */
.L_x_95:
[----:B------:R-:W-:Y:S05]  /*27a0*/  BSYNC.RECONVERGENT B0 ;  /* 0x0000000000007941 */ /* 0x000fea0003800200 */
.L_x_94:
[----:B------:R-:W0:Y:S02]  /*27b0*/  LDC.64 R4, c[0x0][0x388] ;  /* 0x0000e200ff047b82 */ /* 0x000e240000000a00 */
[----:B0-----:R-:W-:-:S05]  /*27c0*/  IMAD.WIDE R4, R10, 0x8, R4 ;  /* 0x000000080a047825 */ /* 0x001fca00078e0204 */
[----:B------:R-:W-:Y:S01]  /*27d0*/  STG.E.64 desc[UR4][R4.64], R2 ;  /* 0x0000000204007986 */ /* 0x000fe2000c101b04 */
[----:B------:R-:W-:Y:S05]  /*27e0*/  EXIT ;  /* 0x000000000000794d */ /* 0x000fea0003800000 */
.L_x_130:
        /* <DEDUP_REMOVED lines=80> */
.L_x_97:
[----:B------:R-:W-:Y:S01]  /*2cf0*/  IMAD.MOV.U32 R2, RZ, RZ, 0x0 ;  /* 0x00000000ff027424 */ /* 0x000fe200078e00ff */
[----:B------:R-:W-:Y:S01]  /*2d00*/  LOP3.LUT P0, RZ, R5, 0x7fffffff, RZ, 0xc0, !PT ;  /* 0x7fffffff05ff7812 */ /* 0x000fe2000780c0ff */
[----:B------:R-:W-:-:S06]  /*2d10*/  IMAD.MOV.U32 R3, RZ, RZ, 0x7ff00000 ;  /* 0x7ff00000ff037424 */ /* 0x000fcc00078e00ff */
[----:B------:R-:W-:-:S10]  /*2d20*/  DFMA R2, R4, R2, +INF ;  /* 0x7ff000000402742b */ /* 0x000fd40000000002 */
[----:B------:R-:W-:Y:S02]  /*2d30*/  FSEL R4, R2, RZ, P0 ;  /* 0x000000ff02047208 */ /* 0x000fe40000000000 */
[----:B------:R-:W-:-:S07]  /*2d40*/  FSEL R5, R3, -QNAN , P0 ;  /* 0xfff0000003057808 */ /* 0x000fce0000000000 */
.L_x_98:
[----:B------:R-:W-:Y:S05]  /*2d50*/  BSYNC.RECONVERGENT B0 ;  /* 0x0000000000007941 */ /* 0x000fea0003800200 */
.L_x_96:
[----:B------:R-:W0:Y:S01]  /*2d60*/  LDC.64 R6, c[0x0][0x388] ;  /* 0x0000e200ff067b82 */ /* 0x000e220000000a00 */
[----:B------:R-:W-:Y:S01]  /*2d70*/  UMOV UR6, 0xbaaafad3 ;  /* 0xbaaafad300067882 */ /* 0x000fe20000000000 */
[----:B------:R-:W-:Y:S02]  /*2d80*/  UMOV UR7, 0x3c695355 ;  /* 0x3c69535500077882 */ /* 0x000fe40000000000 */
[----:B------:R-:W-:Y:S01]  /*2d90*/  DMUL R2, R4, UR6 ;  /* 0x0000000604027c28 */ /* 0x000fe20008000000 */
[----:B------:R-:W-:Y:S01]  /*2da0*/  UMOV UR6, 0x1526e50e ;  /* 0x1526e50e00067882 */ /* 0x000fe20000000000 */
[----:B------:R-:W-:-:S06]  /*2db0*/  UMOV UR7, 0x3fdbcb7b ;  /* 0x3fdbcb7b00077882 */ /* 0x000fcc0000000000 */
[----:B------:R-:W-:Y:S01]  /*2dc0*/  DFMA R2, R4, UR6, R2 ;  /* 0x0000000604027c2b */ /* 0x000fe20008000002 */
[----:B0-----:R-:W-:-:S06]  /*2dd0*/  IMAD.WIDE R6, R10, 0x8, R6 ;  /* 0x000000080a067825 */ /* 0x001fcc00078e0206 */
[----:B------:R-:W-:Y:S01]  /*2de0*/  STG.E.64 desc[UR4][R6.64], R2 ;  /* 0x0000000206007986 */ /* 0x000fe2000c101b04 */
[----:B------:R-:W-:Y:S05]  /*2df0*/  EXIT ;  /* 0x000000000000794d */ /* 0x000fea0003800000 */
        .weak           $__internal_3_$__cuda_sm20_div_rn_f64_full
        .type           $__internal_3_$__cuda_sm20_div_rn_f64_full,@function
        .size           $__internal_3_$__cuda_sm20_div_rn_f64_full,($element_op$__internal_trig_reduction_slowpathd - $__internal_3_$__cuda_sm20_div_rn_f64_full)
$__internal_3_$__cuda_sm20_div_rn_f64_full:
        /* <DEDUP_REMOVED lines=69> */
.L_x_100:
        /* <DEDUP_REMOVED lines=16> */
.L_x_103:
[----:B------:R-:W-:Y:S01]  /*3350*/  LOP3.LUT R13, R7, 0x80000, RZ, 0xfc, !PT ;  /* 0x00080000070d7812 */ /* 0x000fe200078efcff */
[----:B------:R-:W-:Y:S01]  /*3360*/  IMAD.MOV.U32 R12, RZ, RZ, R6 ;  /* 0x000000ffff0c7224 */ /* 0x000fe200078e0006 */
[----:B------:R-:W-:Y:S06]  /*3370*/  BRA `(.L_x_101) ;  /* 0x0000000000087947 */ /* 0x000fec0003800000 */
.L_x_102:
[----:B------:R-:W-:Y:S01]  /*3380*/  LOP3.LUT R13, R5, 0x80000, RZ, 0xfc, !PT ;  /* 0x00080000050d7812 */ /* 0x000fe200078efcff */
[----:B------:R-:W-:-:S07]  /*3390*/  IMAD.MOV.U32 R12, RZ, RZ, R4 ;  /* 0x000000ffff0c7224 */ /* 0x000fce00078e0004 */
.L_x_101:
[----:B------:R-:W-:Y:S05]  /*33a0*/  BSYNC.RECONVERGENT B1 ;  /* 0x0000000000017941 */ /* 0x000fea0003800200 */
.L_x_99:
[----:B------:R-:W-:Y:S02]  /*33b0*/  IMAD.MOV.U32 R2, RZ, RZ, R0 ;  /* 0x000000ffff027224 */ /* 0x000fe400078e0000 */
[----:B------:R-:W-:-:S04]  /*33c0*/  IMAD.MOV.U32 R3, RZ, RZ, 0x0 ;  /* 0x00000000ff037424 */ /* 0x000fc800078e00ff */
[----:B------:R-:W-:Y:S05]  /*33d0*/  RET.REL.NODEC R2 `(element_op) ;  /* 0xffffffcc02087950 */ /* 0x000fea0003c3ffff */
        .type           $element_op$__internal_trig_reduction_slowpathd,@function
        .size           $element_op$__internal_trig_reduction_slowpathd,(.L_x_137 - $element_op$__internal_trig_reduction_slowpathd)
$element_op$__internal_trig_reduction_slowpathd:
[----:B------:R-:W-:Y:S01]  /*33e0*/  SHF.R.U32.HI R0, RZ, 0x14, R17 ;  /* 0x00000014ff007819 */ /* 0x000fe20000011611 */
[----:B------:R-:W-:-:S03]  /*33f0*/  IMAD.MOV.U32 R4, RZ, RZ, RZ ;  /* 0x000000ffff047224 */ /* 0x000fc600078e00ff */
[----:B------:R-:W-:-:S04]  /*3400*/  LOP3.LUT R2, R0, 0x7ff, RZ, 0xc0, !PT ;  /* 0x000007ff00027812 */ /* 0x000fc800078ec0ff */
[----:B------:R-:W-:-:S13]  /*3410*/  ISETP.NE.AND P0, PT, R2, 0x7ff, PT ;  /* 0x000007ff0200780c */ /* 0x000fda0003f05270 */
[----:B------:R-:W-:Y:S05]  /*3420*/  @!P0 BRA `(.L_x_104) ;  /* 0x0000000800488947 */ /* 0x000fea0003800000 */
[----:B------:R-:W-:Y:S01]  /*3430*/  VIADD R2, R2, 0xfffffc00 ;  /* 0xfffffc0002027836 */ /* 0x000fe20000000000 */
[----:B------:R-:W-:Y:S01]  /*3440*/  BSSY.RECONVERGENT B2, `(.L_x_105) ;  /* 0x000002f000027945 */ /* 0x000fe20003800200 */
[----:B------:R-:W-:-:S03]  /*3450*/  CS2R R18, SRZ ;  /* 0x0000000000127805 */ /* 0x000fc6000001ff00 */
[----:B------:R-:W-:Y:S02]  /*3460*/  SHF.R.U32.HI R6, RZ, 0x6, R2 ;  /* 0x00000006ff067819 */ /* 0x000fe40000011602 */
[----:B------:R-:W-:Y:S02]  /*3470*/  ISETP.GE.U32.AND P0, PT, R2, 0x80, PT ;  /* 0x000000800200780c */ /* 0x000fe40003f06070 */
[C---:B------:R-:W-:Y:S02]  /*3480*/  IADD3 R7, PT, PT, -R6.reuse, 0x13, RZ ;  /* 0x0000001306077810 */ /* 0x040fe40007ffe1ff */
[----:B------:R-:W-:Y:S02]  /*3490*/  IADD3 R21, PT, PT, -R6, 0xf, RZ ;  /* 0x0000000f06157810 */ /* 0x000fe40007ffe1ff */
[----:B------:R-:W-:-:S04]  /*34a0*/  SEL R7, R7, 0x12, P0 ;  /* 0x0000001207077807 */ /* 0x000fc80000000000 */
[----:B------:R-:W-:-:S13]  /*34b0*/  ISETP.GE.AND P0, PT, R21, R7, PT ;  /* 0x000000071500720c */ /* 0x000fda0003f06270 */
[----:B------:R-:W-:Y:S05]  /*34c0*/  @P0 BRA `(.L_x_106) ;  /* 0x0000000000980947 */ /* 0x000fea0003800000 */
[----:B------:R-:W0:Y:S01]  /*34d0*/  LDC.64 R8, c[0x0][0x358] ;  /* 0x0000d600ff087b82 */ /* 0x000e220000000a00 */
[C---:B------:R-:W-:Y:S01]  /*34e0*/  SHF.L.U64.HI R13, R16.reuse, 0xb, R17 ;  /* 0x0000000b100d7819 */ /* 0x040fe20000010211 */
[----:B------:R-:W-:Y:S01]  /*34f0*/  BSSY.RECONVERGENT B3, `(.L_x_107) ;  /* 0x0000022000037945 */ /* 0x000fe20003800200 */
[----:B------:R-:W-:Y:S01]  /*3500*/  IMAD.SHL.U32 R11, R16, 0x800, RZ ;  /* 0x00000800100b7824 */ /* 0x000fe200078e00ff */
[----:B------:R-:W-:Y:S01]  /*3510*/  IADD3 R15, PT, PT, RZ, -R6, -R7 ;  /* 0x80000006ff0f7210 */ /* 0x000fe20007ffe807 */
[----:B------:R-:W-:Y:S01]  /*3520*/  IMAD.MOV.U32 R14, RZ, RZ, RZ ;  /* 0x000000ffff0e7224 */ /* 0x000fe200078e00ff */
[----:B------:R-:W-:Y:S02]  /*3530*/  CS2R R18, SRZ ;  /* 0x0000000000127805 */ /* 0x000fe4000001ff00 */
[----:B------:R-:W-:Y:S01]  /*3540*/  LOP3.LUT R13, R13, 0x80000000, RZ, 0xfc, !PT ;  /* 0x800000000d0d7812 */ /* 0x000fe200078efcff */
[----:B------:R-:W1:Y:S06]  /*3550*/  LDC.64 R2, c[0x4][RZ] ;  /* 0x01000000ff027b82 */ /* 0x000e6c0000000a00 */
.L_x_108:
[----:B0-----:R-:W-:Y:S01]  /*3560*/  R2UR UR6, R8 ;  /* 0x00000000080672ca */ /* 0x001fe200000e0000 */
[----:B-1----:R-:W-:Y:S01]  /*3570*/  IMAD.WIDE R4, R21, 0x8, R2 ;  /* 0x0000000815047825 */ /* 0x002fe200078e0202 */
[----:B------:R-:W-:-:S13]  /*3580*/  R2UR UR7, R9 ;  /* 0x00000000090772ca */ /* 0x000fda00000e0000 */
[----:B------:R-:W2:Y:S01]  /*3590*/  LDG.E.64.CONSTANT R4, desc[UR6][R4.64] ;  /* 0x0000000604047981 */ /* 0x000ea2000c1e9b00 */
[----:B------:R-:W-:Y:S02]  /*35a0*/  VIADD R15, R15, 0x1 ;  /* 0x000000010f0f7836 */ /* 0x000fe40000000000 */
[----:B------:R-:W-:Y:S02]  /*35b0*/  VIADD R21, R21, 0x1 ;  /* 0x0000000115157836 */ /* 0x000fe40000000000 */
[----:B--2---:R-:W-:-:S04]  /*35c0*/  IMAD.WIDE.U32 R18, P2, R4, R11, R18 ;  /* 0x0000000b04127225 */ /* 0x004fc80007840012 */
[----:B------:R-:W-:Y:S02]  /*35d0*/  IMAD R23, R4, R13, RZ ;  /* 0x0000000d04177224 */ /* 0x000fe400078e02ff */
[CC--:B------:R-:W-:Y:S02]  /*35e0*/  IMAD R16, R5.reuse, R11.reuse, RZ ;  /* 0x0000000b05107224 */ /* 0x0c0fe400078e02ff */
[----:B------:R-:W-:Y:S01]  /*35f0*/  IMAD.HI.U32 R25, R5, R11, RZ ;  /* 0x0000000b05197227 */ /* 0x000fe200078e00ff */
[----:B------:R-:W-:-:S03]  /*3600*/  IADD3 R19, P0, PT, R23, R19, RZ ;  /* 0x0000001317137210 */ /* 0x000fc60007f1e0ff */
[----:B------:R-:W-:Y:S01]  /*3610*/  IMAD R23, R14, 0x8, R1 ;  /* 0x000000080e177824 */ /* 0x000fe200078e0201 */
[----:B------:R-:W-:Y:S01]  /*3620*/  IADD3 R19, P1, PT, R16, R19, RZ ;  /* 0x0000001310137210 */ /* 0x000fe20007f3e0ff */
[----:B------:R-:W-:-:S04]  /*3630*/  IMAD.HI.U32 R16, R4, R13, RZ ;  /* 0x0000000d04107227 */ /* 0x000fc800078e00ff */
[----:B------:R-:W-:Y:S01]  /*3640*/  IMAD.X R4, RZ, RZ, R16, P2 ;  /* 0x000000ffff047224 */ /* 0x000fe200010e0610 */
[----:B------:R0:W-:Y:S01]  /*3650*/  STL.64 [R23], R18 ;  /* 0x0000001217007387 */ /* 0x0001e20000100a00 */
[----:B------:R-:W-:-:S03]  /*3660*/  IMAD.HI.U32 R16, R5, R13, RZ ;  /* 0x0000000d05107227 */ /* 0x000fc600078e00ff */
[----:B------:R-:W-:Y:S01]  /*3670*/  IADD3.X R4, P0, PT, R25, R4, RZ, P0, !PT ;  /* 0x0000000419047210 */ /* 0x000fe2000071e4ff */
[----:B------:R-:W-:Y:S02]  /*3680*/  IMAD R5, R5, R13, RZ ;  /* 0x0000000d05057224 */ /* 0x000fe400078e02ff */
[----:B------:R-:W-:-:S03]  /*3690*/  VIADD R14, R14, 0x1 ;  /* 0x000000010e0e7836 */ /* 0x000fc60000000000 */
[----:B------:R-:W-:Y:S01]  /*36a0*/  IADD3.X R5, P1, PT, R5, R4, RZ, P1, !PT ;  /* 0x0000000405057210 */ /* 0x000fe20000f3e4ff */
[----:B------:R-:W-:Y:S01]  /*36b0*/  IMAD.X R4, RZ, RZ, R16, P0 ;  /* 0x000000ffff047224 */ /* 0x000fe200000e0610 */
[----:B------:R-:W-:-:S03]  /*36c0*/  ISETP.NE.AND P0, PT, R15, -0xf, PT ;  /* 0xfffffff10f00780c */ /* 0x000fc60003f05270 */
[----:B------:R-:W-:Y:S02]  /*36d0*/  IMAD.X R4, RZ, RZ, R4, P1 ;  /* 0x000000ffff047224 */ /* 0x000fe400008e0604 */
[----:B0-----:R-:W-:Y:S02]  /*36e0*/  IMAD.MOV.U32 R18, RZ, RZ, R5 ;  /* 0x000000ffff127224 */ /* 0x001fe400078e0005 */
[----:B------:R-:W-:-:S06]  /*36f0*/  IMAD.MOV.U32 R19, RZ, RZ, R4 ;  /* 0x000000ffff137224 */ /* 0x000fcc00078e0004 */
[----:B------:R-:W-:Y:S05]  /*3700*/  @P0 BRA `(.L_x_108) ;  /* 0xfffffffc00940947 */ /* 0x000fea000383ffff */
[----:B------:R-:W-:Y:S05]  /*3710*/  BSYNC.RECONVERGENT B3 ;  /* 0x0000000000037941 */ /* 0x000fea0003800200 */
.L_x_107:
[----:B------:R-:W-:-:S07]  /*3720*/  IMAD.MOV.U32 R21, RZ, RZ, R7 ;  /* 0x000000ffff157224 */ /* 0x000fce00078e0007 */
.L_x_106:
[----:B------:R-:W-:Y:S05]  /*3730*/  BSYNC.RECONVERGENT B2 ;  /* 0x0000000000027941 */ /* 0x000fea0003800200 */
.L_x_105:
[----:B------:R-:W-:Y:S01]  /*3740*/  LOP3.LUT P0, R23, R0, 0x3f, RZ, 0xc0, !PT ;  /* 0x0000003f00177812 */ /* 0x000fe2000780c0ff */
[----:B------:R-:W-:-:S04]  /*3750*/  IMAD.IADD R0, R6, 0x1, R21 ;  /* 0x0000000106007824 */ /* 0x000fc800078e0215 */
[----:B------:R-:W-:-:S05]  /*3760*/  IMAD.U32 R21, R0, 0x8, R1 ;  /* 0x0000000800157824 */ /* 0x000fca00078e0001 */
[----:B------:R0:W-:Y:S04]  /*3770*/  STL.64 [R21+-0x78], R18 ;  /* 0xffff881215007387 */ /* 0x0001e80000100a00 */
[----:B------:R-:W2:Y:S04]  /*3780*/  @P0 LDL.64 R8, [R1+0x8] ;  /* 0x0000080001080983 */ /* 0x000ea80000100a00 */
[----:B------:R-:W3:Y:S04]  /*3790*/  LDL.64 R2, [R1+0x10] ;  /* 0x0000100001027983 */ /* 0x000ee80000100a00 */
[----:B------:R-:W4:Y:S01]  /*37a0*/  LDL.64 R4, [R1+0x18] ;  /* 0x0000180001047983 */ /* 0x000f220000100a00 */
[----:B------:R-:W-:Y:S01]  /*37b0*/  @P0 LOP3.LUT R0, R23, 0x3f, RZ, 0x3c, !PT ;  /* 0x0000003f17000812 */ /* 0x000fe200078e3cff */
[----:B------:R-:W-:Y:S01]  /*37c0*/  BSSY.RECONVERGENT B2, `(.L_x_109) ;  /* 0x0000034000027945 */ /* 0x000fe20003800200 */
[----:B--2---:R-:W-:-:S02]  /*37d0*/  @P0 SHF.R.U64 R7, R8, 0x1, R9 ;  /* 0x0000000108070819 */ /* 0x004fc40000001209 */
[----:B------:R-:W-:Y:S02]  /*37e0*/  @P0 SHF.R.U32.HI R9, RZ, 0x1, R9 ;  /* 0x00000001ff090819 */ /* 0x000fe40000011609 */
[CC--:B---3--:R-:W-:Y:S02]  /*37f0*/  @P0 SHF.L.U32 R11, R2.reuse, R23.reuse, RZ ;  /* 0x00000017020b0219 */ /* 0x0c8fe400000006ff */
[----:B------:R-:W-:Y:S02]  /*3800*/  @P0 SHF.R.U64 R6, R7, R0, R9 ;  /* 0x0000000007060219 */ /* 0x000fe40000001209 */
[--C-:B------:R-:W-:Y:S02]  /*3810*/  @P0 SHF.R.U32.HI R15, RZ, 0x1, R3.reuse ;  /* 0x00000001ff0f0819 */ /* 0x100fe40000011603 */
[C-C-:B------:R-:W-:Y:S02]  /*3820*/  @P0 SHF.R.U64 R13, R2.reuse, 0x1, R3.reuse ;  /* 0x00000001020d0819 */ /* 0x140fe40000001203 */
[----:B------:R-:W-:-:S02]  /*3830*/  @P0 SHF.L.U64.HI R8, R2, R23, R3 ;  /* 0x0000001702080219 */ /* 0x000fc40000010203 */
[----:B------:R-:W-:Y:S02]  /*3840*/  @P0 SHF.R.U32.HI R7, RZ, R0, R9 ;  /* 0x00000000ff070219 */ /* 0x000fe40000011609 */
[----:B------:R-:W-:Y:S02]  /*3850*/  @P0 LOP3.LUT R2, R11, R6, RZ, 0xfc, !PT ;  /* 0x000000060b020212 */ /* 0x000fe400078efcff */
[----:B----4-:R-:W-:Y:S02]  /*3860*/  @P0 SHF.L.U32 R9, R4, R23, RZ ;  /* 0x0000001704090219 */ /* 0x010fe400000006ff */
[----:B------:R-:W-:Y:S02]  /*3870*/  @P0 SHF.R.U64 R14, R13, R0, R15 ;  /* 0x000000000d0e0219 */ /* 0x000fe4000000120f */
[----:B------:R-:W-:Y:S01]  /*3880*/  @P0 LOP3.LUT R3, R8, R7, RZ, 0xfc, !PT ;  /* 0x0000000708030212 */ /* 0x000fe200078efcff */
[----:B------:R-:W-:Y:S01]  /*3890*/  IMAD.SHL.U32 R8, R2, 0x4, RZ ;  /* 0x0000000402087824 */ /* 0x000fe200078e00ff */
[----:B------:R-:W-:-:S02]  /*38a0*/  @P0 SHF.L.U64.HI R7, R4, R23, R5 ;  /* 0x0000001704070219 */ /* 0x000fc40000010205 */
[----:B------:R-:W-:Y:S02]  /*38b0*/  @P0 LOP3.LUT R4, R9, R14, RZ, 0xfc, !PT ;  /* 0x0000000e09040212 */ /* 0x000fe400078efcff */
[----:B------:R-:W-:Y:S02]  /*38c0*/  @P0 SHF.R.U32.HI R0, RZ, R0, R15 ;  /* 0x00000000ff000219 */ /* 0x000fe4000001160f */
[----:B------:R-:W-:Y:S02]  /*38d0*/  SHF.L.U64.HI R9, R2, 0x2, R3 ;  /* 0x0000000202097819 */ /* 0x000fe40000010203 */
[----:B------:R-:W-:Y:S02]  /*38e0*/  @P0 LOP3.LUT R5, R7, R0, RZ, 0xfc, !PT ;  /* 0x0000000007050212 */ /* 0x000fe400078efcff */
[----:B------:R-:W-:Y:S02]  /*38f0*/  SHF.L.W.U32.HI R3, R3, 0x2, R4 ;  /* 0x0000000203037819 */ /* 0x000fe40000010e04 */
[----:B------:R-:W-:-:S02]  /*3900*/  IADD3 RZ, P0, PT, RZ, -R8, RZ ;  /* 0x80000008ffff7210 */ /* 0x000fc40007f1e0ff */
[----:B------:R-:W-:Y:S02]  /*3910*/  LOP3.LUT R0, RZ, R9, RZ, 0x33, !PT ;  /* 0x00000009ff007212 */ /* 0x000fe400078e33ff */
[----:B------:R-:W-:Y:S02]  /*3920*/  SHF.L.W.U32.HI R4, R4, 0x2, R5 ;  /* 0x0000000204047819 */ /* 0x000fe40000010e05 */
[----:B------:R-:W-:Y:S02]  /*3930*/  LOP3.LUT R2, RZ, R3, RZ, 0x33, !PT ;  /* 0x00000003ff027212 */ /* 0x000fe400078e33ff */
[----:B------:R-:W-:Y:S02]  /*3940*/  IADD3.X R6, P0, PT, RZ, R0, RZ, P0, !PT ;  /* 0x00000000ff067210 */ /* 0x000fe4000071e4ff */
[----:B------:R-:W-:Y:S02]  /*3950*/  LOP3.LUT R7, RZ, R4, RZ, 0x33, !PT ;  /* 0x00000004ff077212 */ /* 0x000fe400078e33ff */
[----:B------:R-:W-:-:S02]  /*3960*/  IADD3.X R0, P1, PT, RZ, R2, RZ, P0, !PT ;  /* 0x00000002ff007210 */ /* 0x000fc4000073e4ff */
[----:B------:R-:W-:-:S03]  /*3970*/  ISETP.GT.U32.AND P2, PT, R3, -0x1, PT ;  /* 0xffffffff0300780c */ /* 0x000fc60003f44070 */
[----:B------:R-:W-:Y:S01]  /*3980*/  IMAD.X R7, RZ, RZ, R7, P1 ;  /* 0x000000ffff077224 */ /* 0x000fe200008e0607 */
[----:B------:R-:W-:-:S04]  /*3990*/  ISETP.GT.AND.EX P0, PT, R4, -0x1, PT, P2 ;  /* 0xffffffff0400780c */ /* 0x000fc80003f04320 */
[----:B------:R-:W-:Y:S02]  /*39a0*/  SEL R2, R4, R7, P0 ;  /* 0x0000000704027207 */ /* 0x000fe40000000000 */
[----:B------:R-:W-:Y:S02]  /*39b0*/  SEL R13, R3, R0, P0 ;  /* 0x00000000030d7207 */ /* 0x000fe40000000000 */
[----:B------:R-:W-:Y:S02]  /*39c0*/  ISETP.NE.U32.AND P1, PT, R2, RZ, PT ;  /* 0x000000ff0200720c */ /* 0x000fe40003f25070 */
[----:B------:R-:W-:Y:S02]  /*39d0*/  SEL R9, R9, R6, P0 ;  /* 0x0000000609097207 */ /* 0x000fe40000000000 */
[----:B------:R-:W-:Y:S01]  /*39e0*/  SEL R3, R13, R2, !P1 ;  /* 0x000000020d037207 */ /* 0x000fe20004800000 */
[----:B------:R-:W-:-:S05]  /*39f0*/  @!P0 IMAD.MOV R8, RZ, RZ, -R8 ;  /* 0x000000ffff088224 */ /* 0x000fca00078e0a08 */
[----:B------:R-:W1:Y:S02]  /*3a00*/  FLO.U32 R3, R3 ;  /* 0x0000000300037300 */ /* 0x000e6400000e0000 */
[C---:B-1----:R-:W-:Y:S02]  /*3a10*/  IADD3 R7, PT, PT, -R3.reuse, 0x1f, RZ ;  /* 0x0000001f03077810 */ /* 0x042fe40007ffe1ff */
[----:B------:R-:W-:-:S03]  /*3a20*/  IADD3 R0, PT, PT, -R3, 0x3f, RZ ;  /* 0x0000003f03007810 */ /* 0x000fc60007ffe1ff */
[----:B------:R-:W-:-:S05]  /*3a30*/  @P1 IMAD.MOV R0, RZ, RZ, R7 ;  /* 0x000000ffff001224 */ /* 0x000fca00078e0207 */
[----:B------:R-:W-:-:S13]  /*3a40*/  ISETP.NE.AND P1, PT, R0, RZ, PT ;  /* 0x000000ff0000720c */ /* 0x000fda0003f25270 */
[----:B0-----:R-:W-:Y:S05]  /*3a50*/  @!P1 BRA `(.L_x_110) ;  /* 0x0000000000289947 */ /* 0x001fea0003800000 */
[--C-:B------:R-:W-:Y:S02]  /*3a60*/  SHF.R.U64 R7, R8, 0x1, R9.reuse ;  /* 0x0000000108077819 */ /* 0x100fe40000001209 */
[C---:B------:R-:W-:Y:S02]  /*3a70*/  LOP3.LUT R3, R0.reuse, 0x3f, RZ, 0xc0, !PT ;  /* 0x0000003f00037812 */ /* 0x040fe400078ec0ff */
[----:B------:R-:W-:Y:S02]  /*3a80*/  SHF.R.U32.HI R9, RZ, 0x1, R9 ;  /* 0x00000001ff097819 */ /* 0x000fe40000011609 */
[----:B------:R-:W-:Y:S02]  /*3a90*/  LOP3.LUT R6, R0, 0x3f, RZ, 0xc, !PT ;  /* 0x0000003f00067812 */ /* 0x000fe400078e0cff */
[CC--:B------:R-:W-:Y:S02]  /*3aa0*/  SHF.L.U64.HI R11, R13.reuse, R3.reuse, R2 ;  /* 0x000000030d0b7219 */ /* 0x0c0fe40000010202 */
[----:B------:R-:W-:-:S02]  /*3ab0*/  SHF.L.U32 R3, R13, R3, RZ ;  /* 0x000000030d037219 */ /* 0x000fc400000006ff */
[-CC-:B------:R-:W-:Y:S02]  /*3ac0*/  SHF.R.U64 R2, R7, R6.reuse, R9.reuse ;  /* 0x0000000607027219 */ /* 0x180fe40000001209 */
[----:B------:R-:W-:Y:S02]  /*3ad0*/  SHF.R.U32.HI R6, RZ, R6, R9 ;  /* 0x00000006ff067219 */ /* 0x000fe40000011609 */
[----:B------:R-:W-:Y:S02]  /*3ae0*/  LOP3.LUT R13, R3, R2, RZ, 0xfc, !PT ;  /* 0x00000002030d7212 */ /* 0x000fe400078efcff */
[----:B------:R-:W-:-:S07]  /*3af0*/  LOP3.LUT R2, R11, R6, RZ, 0xfc, !PT ;  /* 0x000000060b027212 */ /* 0x000fce00078efcff */
.L_x_110:
[----:B------:R-:W-:Y:S05]  /*3b00*/  BSYNC.RECONVERGENT B2 ;  /* 0x0000000000027941 */ /* 0x000fea0003800200 */
.L_x_109:
[----:B------:R-:W-:Y:S01]  /*3b10*/  IMAD.WIDE.U32 R8, R13, 0x2168c235, RZ ;  /* 0x2168c2350d087825 */ /* 0x000fe200078e00ff */
[----:B------:R-:W-:-:S03]  /*3b20*/  SHF.R.U32.HI R5, RZ, 0x1e, R5 ;  /* 0x0000001eff057819 */ /* 0x000fc60000011605 */
[----:B------:R-:W-:Y:S01]  /*3b30*/  IMAD.MOV.U32 R6, RZ, RZ, R9 ;  /* 0x000000ffff067224 */ /* 0x000fe200078e0009 */
[----:B------:R-:W-:Y:S01]  /*3b40*/  IADD3 RZ, P1, PT, R8, R8, RZ ;  /* 0x0000000808ff7210 */ /* 0x000fe20007f3e0ff */
[----:B------:R-:W-:Y:S01]  /*3b50*/  IMAD.MOV.U32 R7, RZ, RZ, RZ ;  /* 0x000000ffff077224 */ /* 0x000fe200078e00ff */
[----:B------:R-:W-:Y:S01]  /*3b60*/  LEA.HI R4, R4, R5, RZ, 0x1 ;  /* 0x0000000504047211 */ /* 0x000fe200078f08ff */
[----:B------:R-:W-:-:S04]  /*3b70*/  IMAD.HI.U32 R3, R2, -0x36f0255e, RZ ;  /* 0xc90fdaa202037827 */ /* 0x000fc800078e00ff */
[----:B------:R-:W-:-:S04]  /*3b80*/  IMAD.WIDE.U32 R6, R13, -0x36f0255e, R6 ;  /* 0xc90fdaa20d067825 */ /* 0x000fc800078e0006 */
[C---:B------:R-:W-:Y:S02]  /*3b90*/  IMAD R9, R2.reuse, -0x36f0255e, RZ ;  /* 0xc90fdaa202097824 */ /* 0x040fe400078e02ff */
[----:B------:R-:W-:-:S04]  /*3ba0*/  IMAD.WIDE.U32 R6, P2, R2, 0x2168c235, R6 ;  /* 0x2168c23502067825 */ /* 0x000fc80007840006 */
[----:B------:R-:W-:Y:S01]  /*3bb0*/  IMAD.X R2, RZ, RZ, R3, P2 ;  /* 0x000000ffff027224 */ /* 0x000fe200010e0603 */
[----:B------:R-:W-:Y:S02]  /*3bc0*/  IADD3 R3, P2, PT, R9, R7, RZ ;  /* 0x0000000709037210 */ /* 0x000fe40007f5e0ff */
[----:B------:R-:W-:Y:S02]  /*3bd0*/  IADD3.X RZ, P1, PT, R6, R6, RZ, P1, !PT ;  /* 0x0000000606ff7210 */ /* 0x000fe40000f3e4ff */
[C---:B------:R-:W-:Y:S01]  /*3be0*/  ISETP.GT.U32.AND P3, PT, R3.reuse, RZ, PT ;  /* 0x000000ff0300720c */ /* 0x040fe20003f64070 */
[----:B------:R-:W-:Y:S01]  /*3bf0*/  IMAD.X R2, RZ, RZ, R2, P2 ;  /* 0x000000ffff027224 */ /* 0x000fe200010e0602 */
[----:B------:R-:W-:-:S04]  /*3c00*/  IADD3.X R6, P2, PT, R3, R3, RZ, P1, !PT ;  /* 0x0000000303067210 */ /* 0x000fc80000f5e4ff */
[C---:B------:R-:W-:Y:S01]  /*3c10*/  ISETP.GT.AND.EX P1, PT, R2.reuse, RZ, PT, P3 ;  /* 0x000000ff0200720c */ /* 0x040fe20003f24330 */
[----:B------:R-:W-:-:S03]  /*3c20*/  IMAD.X R7, R2, 0x1, R2, P2 ;  /* 0x0000000102077824 */ /* 0x000fc600010e0602 */
[----:B------:R-:W-:Y:S02]  /*3c30*/  SEL R6, R6, R3, P1 ;  /* 0x0000000306067207 */ /* 0x000fe40000800000 */
[----:B------:R-:W-:Y:S02]  /*3c40*/  SEL R3, R7, R2, P1 ;  /* 0x0000000207037207 */ /* 0x000fe40000800000 */
[----:B------:R-:W-:Y:S02]  /*3c50*/  IADD3 R2, P2, PT, R6, 0x1, RZ ;  /* 0x0000000106027810 */ /* 0x000fe40007f5e0ff */
[----:B------:R-:W-:Y:S02]  /*3c60*/  SEL R7, RZ, 0xffffffff, !P1 ;  /* 0xffffffffff077807 */ /* 0x000fe40004800000 */
[----:B------:R-:W-:Y:S01]  /*3c70*/  LOP3.LUT P1, R17, R17, 0x80000000, RZ, 0xc0, !PT ;  /* 0x8000000011117812 */ /* 0x000fe2000782c0ff */
[----:B------:R-:W-:Y:S02]  /*3c80*/  IMAD.X R3, RZ, RZ, R3, P2 ;  /* 0x000000ffff037224 */ /* 0x000fe400010e0603 */
[----:B------:R-:W-:Y:S01]  /*3c90*/  IMAD.IADD R0, R7, 0x1, -R0 ;  /* 0x0000000107007824 */ /* 0x000fe200078e0a00 */
[----:B------:R-:W-:-:S02]  /*3ca0*/  @!P0 LOP3.LUT R17, R17, 0x80000000, RZ, 0x3c, !PT ;  /* 0x8000000011118812 */ /* 0x000fc400078e3cff */
[----:B------:R-:W-:Y:S01]  /*3cb0*/  SHF.R.U64 R2, R2, 0xa, R3 ;  /* 0x0000000a02027819 */ /* 0x000fe20000001203 */
[----:B------:R-:W-:-:S03]  /*3cc0*/  IMAD.SHL.U32 R0, R0, 0x100000, RZ ;  /* 0x0010000000007824 */ /* 0x000fc600078e00ff */
[----:B------:R-:W-:-:S03]  /*3cd0*/  IADD3 R2, P2, PT, R2, 0x1, RZ ;  /* 0x0000000102027810 */ /* 0x000fc60007f5e0ff */
[----:B------:R-:W-:Y:S01]  /*3ce0*/  @P1 IMAD.MOV R4, RZ, RZ, -R4 ;  /* 0x000000ffff041224 */ /* 0x000fe200078e0a04 */
[----:B------:R-:W-:-:S04]  /*3cf0*/  LEA.HI.X R3, R3, RZ, RZ, 0x16, P2 ;  /* 0x000000ff03037211 */ /* 0x000fc800010fb4ff */
[--C-:B------:R-:W-:Y:S02]  /*3d00*/  SHF.R.U64 R2, R2, 0x1, R3.reuse ;  /* 0x0000000102027819 */ /* 0x100fe40000001203 */
[----:B------:R-:W-:Y:S02]  /*3d10*/  SHF.R.U32.HI R3, RZ, 0x1, R3 ;  /* 0x00000001ff037819 */ /* 0x000fe40000011603 */
[----:B------:R-:W-:-:S04]  /*3d20*/  IADD3 R16, P2, P3, RZ, RZ, R2 ;  /* 0x000000ffff107210 */ /* 0x000fc80007b5e002 */
[----:B------:R-:W-:-:S04]  /*3d30*/  IADD3.X R0, PT, PT, R0, 0x3fe00000, R3, P2, P3 ;  /* 0x3fe0000000007810 */ /* 0x000fc800017e6403 */
[----:B------:R-:W-:-:S07]  /*3d40*/  LOP3.LUT R17, R0, R17, RZ, 0xfc, !PT ;  /* 0x0000001100117212 */ /* 0x000fce00078efcff */
.L_x_104:
[----:B------:R-:W-:Y:S02]  /*3d50*/  IMAD.MOV.U32 R13, RZ, RZ, 0x0 ;  /* 0x00000000ff0d7424 */ /* 0x000fe400078e00ff */
[----:B------:R-:W-:Y:S02]  /*3d60*/  IMAD.MOV.U32 R0, RZ, RZ, R4 ;  /* 0x000000ffff007224 */ /* 0x000fe400078e0004 */
[----:B------:R-:W-:Y:S02]  /*3d70*/  IMAD.MOV.U32 R2, RZ, RZ, R16 ;  /* 0x000000ffff027224 */ /* 0x000fe400078e0010 */
[----:B------:R-:W-:Y:S01]  /*3d80*/  IMAD.MOV.U32 R3, RZ, RZ, R17 ;  /* 0x000000ffff037224 */ /* 0x000fe200078e0011 */
[----:B------:R-:W-:Y:S06]  /*3d90*/  RET.REL.NODEC R12 `(element_op) ;  /* 0xffffffc00c987950 */ /* 0x000fec0003c3ffff */
.L_x_111:
        /* <DEDUP_REMOVED lines=14> */
.L_x_137:


//--------------------- .text.scaleVector         --------------------------
	.section	.text.scaleVector,"ax",@progbits
	.align	128
        .global         scaleVector
        .type           scaleVector,@function
        .size           scaleVector,(.L_x_155 - scaleVector)
        .other          scaleVector,@"STO_CUDA_ENTRY STV_DEFAULT"
scaleVector:
.text.scaleVector:
        /* <DEDUP_REMOVED lines=11> */
[----:B0-----:R-:W-:-:S05]  /*00b0*/  IMAD.WIDE R2, R5, 0x8, R2 ;  /* 0x0000000805027825 */ /* 0x001fca00078e0202 */
[----:B-1----:R-:W2:Y:S02]  /*00c0*/  LDG.E.64 R4, desc[UR4][R2.64] ;  /* 0x0000000402047981 */ /* 0x002ea4000c1e1b00 */
[----:B--2---:R-:W-:-:S07]  /*00d0*/  DMUL R4, R4, R6 ;  /* 0x0000000604047228 */ /* 0x004fce0000000000 */
[----:B------:R-:W-:Y:S01]  /*00e0*/  STG.E.64 desc[UR4][R2.64], R4 ;  /* 0x0000000402007986 */ /* 0x000fe2000c101b04 */
[----:B------:R-:W-:Y:S05]  /*00f0*/  EXIT ;  /* 0x000000000000794d */ /* 0x000fea0003800000 */
.L_x_112:
        /* <DEDUP_REMOVED lines=16> */
.L_x_155:


//--------------------- .text.vector_add          --------------------------
	.section	.text.vector_add,"ax",@progbits
	.align	128
        .global         vector_add
        .type           vector_add,@function
        .size           vector_add,(.L_x_156 - vector_add)
        .other          vector_add,@"STO_CUDA_ENTRY STV_DEFAULT"
vector_add:
.text.vector_add:
        /* <DEDUP_REMOVED lines=8> */
[----:B------:R-:W0:Y:S02]  /*0080*/  LDCU UR4, c[0x0][0x39c] ;  /* 0x00007380ff0477ac */ /* 0x000e240008000800 */
[----:B0-----:R-:W-:Y:S01]  /*0090*/  UISETP.NE.AND UP0, UPT, UR4, 0x1, UPT ;  /* 0x000000010400788c */ /* 0x001fe2000bf05270 */
[----:B------:R-:W0:Y:S08]  /*00a0*/  LDCU.64 UR4, c[0x0][0x358] ;  /* 0x00006b00ff0477ac */ /* 0x000e300008000a00 */
[----:B------:R-:W-:Y:S05]  /*00b0*/  BRA.U UP0, `(.L_x_113) ;  /* 0x00000001002c7547 */ /* 0x000fea000b800000 */
[----:B------:R-:W1:Y:S08]  /*00c0*/  LDC.64 R2, c[0x0][0x380] ;  /* 0x0000e000ff027b82 */ /* 0x000e700000000a00 */
[----:B------:R-:W2:Y:S08]  /*00d0*/  LDC.64 R4, c[0x0][0x388] ;  /* 0x0000e200ff047b82 */ /* 0x000eb00000000a00 */
[----:B------:R-:W3:Y:S01]  /*00e0*/  LDC.64 R8, c[0x0][0x390] ;  /* 0x0000e400ff087b82 */ /* 0x000ee20000000a00 */
[----:B-1----:R-:W-:-:S06]  /*00f0*/  IMAD.WIDE R2, R0, 0x8, R2 ;  /* 0x0000000800027825 */ /* 0x002fcc00078e0202 */
[----:B0-----:R-:W4:Y:S01]  /*0100*/  LDG.E.64 R2, desc[UR4][R2.64] ;  /* 0x0000000402027981 */ /* 0x001f22000c1e1b00 */
[----:B--2---:R-:W-:-:S06]  /*0110*/  IMAD.WIDE R4, R0, 0x8, R4 ;  /* 0x0000000800047825 */ /* 0x004fcc00078e0204 */
[----:B------:R-:W4:Y:S01]  /*0120*/  LDG.E.64 R4, desc[UR4][R4.64] ;  /* 0x0000000404047981 */ /* 0x000f22000c1e1b00 */
[----:B---3--:R-:W-:Y:S01]  /*0130*/  IMAD.WIDE R8, R0, 0x8, R8 ;  /* 0x0000000800087825 */ /* 0x008fe200078e0208 */
[----:B----4-:R-:W-:-:S07]  /*0140*/  DADD R6, R2, -R4 ;  /* 0x0000000002067229 */ /* 0x010fce0000000804 */
[----:B------:R-:W-:Y:S01]  /*0150*/  STG.E.64 desc[UR4][R8.64], R6 ;  /* 0x0000000608007986 */ /* 0x000fe2000c101b04 */
[----:B------:R-:W-:Y:S05]  /*0160*/  EXIT ;  /* 0x000000000000794d */ /* 0x000fea0003800000 */
.L_x_113:
[----:B------:R-:W1:Y:S08]  /*0170*/  LDC.64 R4, c[0x0][0x388] ;  /* 0x0000e200ff047b82 */ /* 0x000e700000000a00 */
[----:B------:R-:W2:Y:S08]  /*0180*/  LDC.64 R2, c[0x0][0x380] ;  /* 0x0000e000ff027b82 */ /* 0x000eb00000000a00 */
[----:B------:R-:W3:Y:S01]  /*0190*/  LDC.64 R8, c[0x0][0x390] ;  /* 0x0000e400ff087b82 */ /* 0x000ee20000000a00 */
[----:B-1----:R-:W-:-:S06]  /*01a0*/  IMAD.WIDE R4, R0, 0x8, R4 ;  /* 0x0000000800047825 */ /* 0x002fcc00078e0204 */
[----:B0-----:R-:W4:Y:S01]  /*01b0*/  LDG.E.64 R4, desc[UR4][R4.64] ;  /* 0x0000000404047981 */ /* 0x001f22000c1e1b00 */
[----:B--2---:R-:W-:-:S05]  /*01c0*/  IMAD.WIDE R6, R0, 0x8, R2 ;  /* 0x0000000800067825 */ /* 0x004fca00078e0202 */
[----:B------:R-:W4:Y:S01]  /*01d0*/  LDG.E.64 R2, desc[UR4][R6.64] ;  /* 0x0000000406027981 */ /* 0x000f22000c1e1b00 */
[----:B---3--:R-:W-:Y:S01]  /*01e0*/  IMAD.WIDE R8, R0, 0x8, R8 ;  /* 0x0000000800087825 */ /* 0x008fe200078e0208 */
[----:B----4-:R-:W-:-:S07]  /*01f0*/  DADD R2, R2, R4 ;  /* 0x0000000002027229 */ /* 0x010fce0000000004 */
[----:B------:R-:W-:Y:S01]  /*0200*/  STG.E.64 desc[UR4][R8.64], R2 ;  /* 0x0000000208007986 */ /* 0x000fe2000c101b04 */
[----:B------:R-:W-:Y:S05]  /*0210*/  EXIT ;  /* 0x000000000000794d */ /* 0x000fea0003800000 */
.L_x_114:
        /* <DEDUP_REMOVED lines=14> */
.L_x_156:


//--------------------- .text.fill_value          --------------------------
	.section	.text.fill_value,"ax",@progbits
	.align	128
        .global         fill_value
        .type           fill_value,@function
        .size           fill_value,(.L_x_157 - fill_value)
        .other          fill_value,@"STO_CUDA_ENTRY STV_DEFAULT"
fill_value:
.text.fill_value:
        /* <DEDUP_REMOVED lines=10> */
[----:B------:R-:W1:Y:S01]  /*00a0*/  LDC.64 R4, c[0x0][0x390] ;  /* 0x0000e400ff047b82 */ /* 0x000e620000000a00 */
[----:B0-----:R-:W-:-:S05]  /*00b0*/  IMAD.WIDE R2, R7, 0x8, R2 ;  /* 0x0000000807027825 */ /* 0x001fca00078e0202 */
[----:B-1----:R-:W-:Y:S01]  /*00c0*/  STG.E.64 desc[UR4][R2.64], R4 ;  /* 0x0000000402007986 */ /* 0x002fe2000c101b04 */
[----:B------:R-:W-:Y:S05]  /*00d0*/  EXIT ;  /* 0x000000000000794d */ /* 0x000fea0003800000 */
.L_x_115:
        /* <DEDUP_REMOVED lines=10> */
.L_x_157:


//--------------------- .nv.global.init           --------------------------
	.section	.nv.global.init,"aw",@progbits
	.align	16
.nv.global.init:
	.type		__cudart_sin_cos_coeffs,@object
	.size		__cudart_sin_cos_coeffs,(__cudart_i2opi_d - __cudart_sin_cos_coeffs)
__cudart_sin_cos_coeffs:
        /*0000*/ 	.byte	0x46, 0xd2, 0xb0, 0x2c, 0xf1, 0xe5, 0x5a, 0xbe, 0x92, 0xe3, 0xac, 0x69, 0xe3, 0x1d, 0xc7, 0x3e
        /*0010*/ 	.byte	0xa1, 0x62, 0xdb, 0x19, 0xa0, 0x01, 0x2a, 0xbf, 0x18, 0x08, 0x11, 0x11, 0x11, 0x11, 0x81, 0x3f
        /*0020*/ 	.byte	0x54, 0x55, 0x55, 0x55, 0x55, 0x55, 0xc5, 0xbf, 0x00, 0x00, 0x00, 0x00, 0x00, 0x00, 0x00, 0x00
        /*0030*/ 	.byte	0x00, 0x00, 0x00, 0x00, 0x00, 0x00, 0x00, 0x00, 0x64, 0x81, 0xfd, 0x20, 0x83, 0xff, 0xa8, 0xbd
        /*0040*/ 	.byte	0x28, 0x85, 0xef, 0xc1, 0xa7, 0xee, 0x21, 0x3e, 0xd9, 0xe6, 0x06, 0x8e, 0x4f, 0x7e, 0x92, 0xbe
        /*0050*/ 	.byte	0xe9, 0xbc, 0xdd, 0x19, 0xa0, 0x01, 0xfa, 0x3e, 0x47, 0x5d, 0xc1, 0x16, 0x6c, 0xc1, 0x56, 0xbf
        /*0060*/ 	.byte	0x51, 0x55, 0x55, 0x55, 0x55, 0x55, 0xa5, 0x3f, 0x00, 0x00, 0x00, 0x00, 0x00, 0x00, 0xe0, 0xbf
        /*0070*/ 	.byte	0x00, 0x00, 0x00, 0x00, 0x00, 0x00, 0xf0, 0x3f, 0x00, 0x00, 0x00, 0x00, 0x00, 0x00, 0x00, 0x00
	.type		__cudart_i2opi_d,@object
	.size		__cudart_i2opi_d,(.L_0 - __cudart_i2opi_d)
__cudart_i2opi_d:
        /* <DEDUP_REMOVED lines=9> */
.L_0:


//--------------------- .nv.shared.reserved.0     --------------------------
	.section	.nv.shared.reserved.0,"aw",@nobits
	.weak		__nv_reservedSMEM_offset_0_alias
	.size		__nv_reservedSMEM_offset_0_alias, 0, 64
	.other		__nv_reservedSMEM_offset_0_alias,@"STO_CUDA_RESERVED_SHARED STV_DEFAULT"
__nv_reservedSMEM_offset_0_alias:
	.zero		0
	.zero		64


//--------------------- .nv.shared.sumReductionKernel --------------------------
	.section	.nv.shared.sumReductionKernel,"aw",@nobits
	.sectionflags	@""
	.align	8
.nv.shared.sumReductionKernel:
	.zero		9216


//--------------------- .nv.shared.matrixMulTiled --------------------------
	.section	.nv.shared.matrixMulTiled,"aw",@nobits
	.sectionflags	@""
	.align	8
.nv.shared.matrixMulTiled:
	.zero		5120


//--------------------- .nv.shared.accuracyKernel --------------------------
	.section	.nv.shared.accuracyKernel,"aw",@nobits
	.sectionflags	@""
	.align	4
.nv.shared.accuracyKernel:
	.zero		2048


//--------------------- .nv.constant0.column_reduce --------------------------
	.section	.nv.constant0.column_reduce,"a",@progbits
	.sectionflags	@""
	.align	4
.nv.constant0.column_reduce:
	.zero		920


//--------------------- .nv.constant0.logLossDerivativeKernel --------------------------
	.section	.nv.constant0.logLossDerivativeKernel,"a",@progbits
	.sectionflags	@""
	.align	4
.nv.constant0.logLossDerivativeKernel:
	.zero		924


//--------------------- .nv.constant0.sumReductionKernel --------------------------
	.section	.nv.constant0.sumReductionKernel,"a",@progbits
	.sectionflags	@""
	.align	4
.nv.constant0.sumReductionKernel:
	.zero		916


//--------------------- .nv.constant0.sigmoidPrimeKernel --------------------------
	.section	.nv.constant0.sigmoidPrimeKernel,"a",@progbits
	.sectionflags	@""
	.align	4
.nv.constant0.sigmoidPrimeKernel:
	.zero		916


//--------------------- .nv.constant0.reluDerivativeKernel --------------------------
	.section	.nv.constant0.reluDerivativeKernel,"a",@progbits
	.sectionflags	@""
	.align	4
.nv.constant0.reluDerivativeKernel:
	.zero		916


//--------------------- .nv.constant0.reluKernel  --------------------------
	.section	.nv.constant0.reluKernel,"a",@progbits
	.sectionflags	@""
	.align	4
.nv.constant0.reluKernel:
	.zero		916


//--------------------- .nv.constant0.hadamardProd --------------------------
	.section	.nv.constant0.hadamardProd,"a",@progbits
	.sectionflags	@""
	.align	4
.nv.constant0.hadamardProd:
	.zero		924


//--------------------- .nv.constant0.matrixMulTiled --------------------------
	.section	.nv.constant0.matrixMulTiled,"a",@progbits
	.sectionflags	@""
	.align	4
.nv.constant0.matrixMulTiled:
	.zero		932


//--------------------- .nv.constant0.transpose_naive --------------------------
	.section	.nv.constant0.transpose_naive,"a",@progbits
	.sectionflags	@""
	.align	4
.nv.constant0.transpose_naive:
	.zero		920


//--------------------- .nv.constant0.compareMemory --------------------------
	.section	.nv.constant0.compareMemory,"a",@progbits
	.sectionflags	@""
	.align	4
.nv.constant0.compareMemory:
	.zero		928


//--------------------- .nv.constant0.gradGemvXT  --------------------------
	.section	.nv.constant0.gradGemvXT,"a",@progbits
	.sectionflags	@""
	.align	4
.nv.constant0.gradGemvXT:
	.zero		928


//--------------------- .nv.constant0.thresholdKernel --------------------------
	.section	.nv.constant0.thresholdKernel,"a",@progbits
	.sectionflags	@""
	.align	4
.nv.constant0.thresholdKernel:
	.zero		916


//--------------------- .nv.constant0.sigmoidKernel --------------------------
	.section	.nv.constant0.sigmoidKernel,"a",@progbits
	.sectionflags	@""
	.align	4
.nv.constant0.sigmoidKernel:
	.zero		916


//--------------------- .nv.constant0.gemvRowMajor --------------------------
	.section	.nv.constant0.gemvRowMajor,"a",@progbits
	.sectionflags	@""
	.align	4
.nv.constant0.gemvRowMajor:
	.zero		928


//--------------------- .nv.constant0.accuracyKernel --------------------------
	.section	.nv.constant0.accuracyKernel,"a",@progbits
	.sectionflags	@""
	.align	4
.nv.constant0.accuracyKernel:
	.zero		924


//--------------------- .nv.constant0.updateWeights --------------------------
	.section	.nv.constant0.updateWeights,"a",@progbits
	.sectionflags	@""
	.align	4
.nv.constant0.updateWeights:
	.zero		916


//--------------------- .nv.constant0.element_op  --------------------------
	.section	.nv.constant0.element_op,"a",@progbits
	.sectionflags	@""
	.align	4
.nv.constant0.element_op:
	.zero		928


//--------------------- .nv.constant0.scaleVector --------------------------
	.section	.nv.constant0.scaleVector,"a",@progbits
	.sectionflags	@""
	.align	4
.nv.constant0.scaleVector:
	.zero		916


//--------------------- .nv.constant0.vector_add  --------------------------
	.section	.nv.constant0.vector_add,"a",@progbits
	.sectionflags	@""
	.align	4
.nv.constant0.vector_add:
	.zero		928


//--------------------- .nv.constant0.fill_value  --------------------------
	.section	.nv.constant0.fill_value,"a",@progbits
	.sectionflags	@""
	.align	4
.nv.constant0.fill_value:
	.zero		920


//--------------------- SYMBOLS --------------------------

	.type		.nv.reservedSmem.offset0,@object
	.size		.nv.reservedSmem.offset0,0x4
	.type		.nv.reservedSmem.cap,@object
	.size		.nv.reservedSmem.cap,0x4
